//
// Generated by NVIDIA NVVM Compiler
//
// Compiler Build ID: CL-36424714
// Cuda compilation tools, release 13.0, V13.0.88
// Based on NVVM 20.0.0
//

.version 9.0
.target sm_100
.address_size 64

	// .globl	_Z26gpu_add_interleaved_kernelP13INTERLEAVED_TPKS_jj

.visible .entry _Z26gpu_add_interleaved_kernelP13INTERLEAVED_TPKS_jj(
	.param .u64 .ptr .align 1 _Z26gpu_add_interleaved_kernelP13INTERLEAVED_TPKS_jj_param_0,
	.param .u64 .ptr .align 1 _Z26gpu_add_interleaved_kernelP13INTERLEAVED_TPKS_jj_param_1,
	.param .u32 _Z26gpu_add_interleaved_kernelP13INTERLEAVED_TPKS_jj_param_2,
	.param .u32 _Z26gpu_add_interleaved_kernelP13INTERLEAVED_TPKS_jj_param_3
)
{
	.reg .pred 	%p<12>;
	.reg .b32 	%r<160>;
	.reg .b64 	%rd<8>;

	ld.param.u64 	%rd3, [_Z26gpu_add_interleaved_kernelP13INTERLEAVED_TPKS_jj_param_0];
	ld.param.u64 	%rd4, [_Z26gpu_add_interleaved_kernelP13INTERLEAVED_TPKS_jj_param_1];
	ld.param.u32 	%r20, [_Z26gpu_add_interleaved_kernelP13INTERLEAVED_TPKS_jj_param_2];
	ld.param.u32 	%r19, [_Z26gpu_add_interleaved_kernelP13INTERLEAVED_TPKS_jj_param_3];
	mov.u32 	%r21, %ctaid.x;
	mov.u32 	%r22, %ntid.x;
	mov.u32 	%r23, %tid.x;
	mad.lo.s32 	%r1, %r21, %r22, %r23;
	setp.ge.u32 	%p1, %r1, %r20;
	setp.eq.s32 	%p2, %r19, 0;
	or.pred  	%p3, %p1, %p2;
	@%p3 bra 	$L__BB0_12;
	cvta.to.global.u64 	%rd5, %rd4;
	cvta.to.global.u64 	%rd6, %rd3;
	mul.wide.u32 	%rd7, %r1, 16;
	add.s64 	%rd1, %rd5, %rd7;
	add.s64 	%rd2, %rd6, %rd7;
	add.s32 	%r24, %r19, -1;
	and.b32  	%r2, %r19, 7;
	setp.lt.u32 	%p4, %r24, 7;
	@%p4 bra 	$L__BB0_4;
	ld.global.u32 	%r159, [%rd2];
	ld.global.u32 	%r158, [%rd2+4];
	ld.global.u32 	%r157, [%rd2+8];
	ld.global.u32 	%r156, [%rd2+12];
	and.b32  	%r25, %r19, -8;
	neg.s32 	%r155, %r25;
$L__BB0_3:
	.pragma "nounroll";
	ld.global.u32 	%r26, [%rd1];
	add.s32 	%r27, %r159, %r26;
	st.global.u32 	[%rd2], %r27;
	ld.global.u32 	%r28, [%rd1+4];
	add.s32 	%r29, %r158, %r28;
	st.global.u32 	[%rd2+4], %r29;
	ld.global.u32 	%r30, [%rd1+8];
	add.s32 	%r31, %r157, %r30;
	st.global.u32 	[%rd2+8], %r31;
	ld.global.u32 	%r32, [%rd1+12];
	add.s32 	%r33, %r156, %r32;
	st.global.u32 	[%rd2+12], %r33;
	ld.global.u32 	%r34, [%rd1];
	add.s32 	%r35, %r27, %r34;
	st.global.u32 	[%rd2], %r35;
	ld.global.u32 	%r36, [%rd1+4];
	add.s32 	%r37, %r29, %r36;
	st.global.u32 	[%rd2+4], %r37;
	ld.global.u32 	%r38, [%rd1+8];
	add.s32 	%r39, %r31, %r38;
	st.global.u32 	[%rd2+8], %r39;
	ld.global.u32 	%r40, [%rd1+12];
	add.s32 	%r41, %r33, %r40;
	st.global.u32 	[%rd2+12], %r41;
	ld.global.u32 	%r42, [%rd1];
	add.s32 	%r43, %r35, %r42;
	st.global.u32 	[%rd2], %r43;
	ld.global.u32 	%r44, [%rd1+4];
	add.s32 	%r45, %r37, %r44;
	st.global.u32 	[%rd2+4], %r45;
	ld.global.u32 	%r46, [%rd1+8];
	add.s32 	%r47, %r39, %r46;
	st.global.u32 	[%rd2+8], %r47;
	ld.global.u32 	%r48, [%rd1+12];
	add.s32 	%r49, %r41, %r48;
	st.global.u32 	[%rd2+12], %r49;
	ld.global.u32 	%r50, [%rd1];
	add.s32 	%r51, %r43, %r50;
	st.global.u32 	[%rd2], %r51;
	ld.global.u32 	%r52, [%rd1+4];
	add.s32 	%r53, %r45, %r52;
	st.global.u32 	[%rd2+4], %r53;
	ld.global.u32 	%r54, [%rd1+8];
	add.s32 	%r55, %r47, %r54;
	st.global.u32 	[%rd2+8], %r55;
	ld.global.u32 	%r56, [%rd1+12];
	add.s32 	%r57, %r49, %r56;
	st.global.u32 	[%rd2+12], %r57;
	ld.global.u32 	%r58, [%rd1];
	add.s32 	%r59, %r51, %r58;
	st.global.u32 	[%rd2], %r59;
	ld.global.u32 	%r60, [%rd1+4];
	add.s32 	%r61, %r53, %r60;
	st.global.u32 	[%rd2+4], %r61;
	ld.global.u32 	%r62, [%rd1+8];
	add.s32 	%r63, %r55, %r62;
	st.global.u32 	[%rd2+8], %r63;
	ld.global.u32 	%r64, [%rd1+12];
	add.s32 	%r65, %r57, %r64;
	st.global.u32 	[%rd2+12], %r65;
	ld.global.u32 	%r66, [%rd1];
	add.s32 	%r67, %r59, %r66;
	st.global.u32 	[%rd2], %r67;
	ld.global.u32 	%r68, [%rd1+4];
	add.s32 	%r69, %r61, %r68;
	st.global.u32 	[%rd2+4], %r69;
	ld.global.u32 	%r70, [%rd1+8];
	add.s32 	%r71, %r63, %r70;
	st.global.u32 	[%rd2+8], %r71;
	ld.global.u32 	%r72, [%rd1+12];
	add.s32 	%r73, %r65, %r72;
	st.global.u32 	[%rd2+12], %r73;
	ld.global.u32 	%r74, [%rd1];
	add.s32 	%r75, %r67, %r74;
	st.global.u32 	[%rd2], %r75;
	ld.global.u32 	%r76, [%rd1+4];
	add.s32 	%r77, %r69, %r76;
	st.global.u32 	[%rd2+4], %r77;
	ld.global.u32 	%r78, [%rd1+8];
	add.s32 	%r79, %r71, %r78;
	st.global.u32 	[%rd2+8], %r79;
	ld.global.u32 	%r80, [%rd1+12];
	add.s32 	%r81, %r73, %r80;
	st.global.u32 	[%rd2+12], %r81;
	ld.global.u32 	%r82, [%rd1];
	add.s32 	%r159, %r75, %r82;
	st.global.u32 	[%rd2], %r159;
	ld.global.u32 	%r83, [%rd1+4];
	add.s32 	%r158, %r77, %r83;
	st.global.u32 	[%rd2+4], %r158;
	ld.global.u32 	%r84, [%rd1+8];
	add.s32 	%r157, %r79, %r84;
	st.global.u32 	[%rd2+8], %r157;
	ld.global.u32 	%r85, [%rd1+12];
	add.s32 	%r156, %r81, %r85;
	st.global.u32 	[%rd2+12], %r156;
	add.s32 	%r155, %r155, 8;
	setp.ne.s32 	%p5, %r155, 0;
	@%p5 bra 	$L__BB0_3;
$L__BB0_4:
	setp.eq.s32 	%p6, %r2, 0;
	@%p6 bra 	$L__BB0_12;
	and.b32  	%r18, %r19, 3;
	setp.lt.u32 	%p7, %r2, 4;
	@%p7 bra 	$L__BB0_7;
	ld.global.u32 	%r86, [%rd1];
	ld.global.u32 	%r87, [%rd2];
	add.s32 	%r88, %r87, %r86;
	st.global.u32 	[%rd2], %r88;
	ld.global.u32 	%r89, [%rd1+4];
	ld.global.u32 	%r90, [%rd2+4];
	add.s32 	%r91, %r90, %r89;
	st.global.u32 	[%rd2+4], %r91;
	ld.global.u32 	%r92, [%rd1+8];
	ld.global.u32 	%r93, [%rd2+8];
	add.s32 	%r94, %r93, %r92;
	st.global.u32 	[%rd2+8], %r94;
	ld.global.u32 	%r95, [%rd1+12];
	ld.global.u32 	%r96, [%rd2+12];
	add.s32 	%r97, %r96, %r95;
	st.global.u32 	[%rd2+12], %r97;
	ld.global.u32 	%r98, [%rd1];
	add.s32 	%r99, %r88, %r98;
	st.global.u32 	[%rd2], %r99;
	ld.global.u32 	%r100, [%rd1+4];
	add.s32 	%r101, %r91, %r100;
	st.global.u32 	[%rd2+4], %r101;
	ld.global.u32 	%r102, [%rd1+8];
	add.s32 	%r103, %r94, %r102;
	st.global.u32 	[%rd2+8], %r103;
	ld.global.u32 	%r104, [%rd1+12];
	add.s32 	%r105, %r97, %r104;
	st.global.u32 	[%rd2+12], %r105;
	ld.global.u32 	%r106, [%rd1];
	add.s32 	%r107, %r99, %r106;
	st.global.u32 	[%rd2], %r107;
	ld.global.u32 	%r108, [%rd1+4];
	add.s32 	%r109, %r101, %r108;
	st.global.u32 	[%rd2+4], %r109;
	ld.global.u32 	%r110, [%rd1+8];
	add.s32 	%r111, %r103, %r110;
	st.global.u32 	[%rd2+8], %r111;
	ld.global.u32 	%r112, [%rd1+12];
	add.s32 	%r113, %r105, %r112;
	st.global.u32 	[%rd2+12], %r113;
	ld.global.u32 	%r114, [%rd1];
	add.s32 	%r115, %r107, %r114;
	st.global.u32 	[%rd2], %r115;
	ld.global.u32 	%r116, [%rd1+4];
	add.s32 	%r117, %r109, %r116;
	st.global.u32 	[%rd2+4], %r117;
	ld.global.u32 	%r118, [%rd1+8];
	add.s32 	%r119, %r111, %r118;
	st.global.u32 	[%rd2+8], %r119;
	ld.global.u32 	%r120, [%rd1+12];
	add.s32 	%r121, %r113, %r120;
	st.global.u32 	[%rd2+12], %r121;
$L__BB0_7:
	setp.eq.s32 	%p8, %r18, 0;
	@%p8 bra 	$L__BB0_12;
	setp.eq.s32 	%p9, %r18, 1;
	@%p9 bra 	$L__BB0_10;
	ld.global.u32 	%r122, [%rd1];
	ld.global.u32 	%r123, [%rd2];
	add.s32 	%r124, %r123, %r122;
	st.global.u32 	[%rd2], %r124;
	ld.global.u32 	%r125, [%rd1+4];
	ld.global.u32 	%r126, [%rd2+4];
	add.s32 	%r127, %r126, %r125;
	st.global.u32 	[%rd2+4], %r127;
	ld.global.u32 	%r128, [%rd1+8];
	ld.global.u32 	%r129, [%rd2+8];
	add.s32 	%r130, %r129, %r128;
	st.global.u32 	[%rd2+8], %r130;
	ld.global.u32 	%r131, [%rd1+12];
	ld.global.u32 	%r132, [%rd2+12];
	add.s32 	%r133, %r132, %r131;
	st.global.u32 	[%rd2+12], %r133;
	ld.global.u32 	%r134, [%rd1];
	add.s32 	%r135, %r124, %r134;
	st.global.u32 	[%rd2], %r135;
	ld.global.u32 	%r136, [%rd1+4];
	add.s32 	%r137, %r127, %r136;
	st.global.u32 	[%rd2+4], %r137;
	ld.global.u32 	%r138, [%rd1+8];
	add.s32 	%r139, %r130, %r138;
	st.global.u32 	[%rd2+8], %r139;
	ld.global.u32 	%r140, [%rd1+12];
	add.s32 	%r141, %r133, %r140;
	st.global.u32 	[%rd2+12], %r141;
$L__BB0_10:
	and.b32  	%r142, %r19, 1;
	setp.eq.b32 	%p10, %r142, 1;
	not.pred 	%p11, %p10;
	@%p11 bra 	$L__BB0_12;
	ld.global.u32 	%r143, [%rd1];
	ld.global.u32 	%r144, [%rd2];
	add.s32 	%r145, %r144, %r143;
	st.global.u32 	[%rd2], %r145;
	ld.global.u32 	%r146, [%rd1+4];
	ld.global.u32 	%r147, [%rd2+4];
	add.s32 	%r148, %r147, %r146;
	st.global.u32 	[%rd2+4], %r148;
	ld.global.u32 	%r149, [%rd1+8];
	ld.global.u32 	%r150, [%rd2+8];
	add.s32 	%r151, %r150, %r149;
	st.global.u32 	[%rd2+8], %r151;
	ld.global.u32 	%r152, [%rd1+12];
	ld.global.u32 	%r153, [%rd2+12];
	add.s32 	%r154, %r153, %r152;
	st.global.u32 	[%rd2+12], %r154;
$L__BB0_12:
	ret;

}
	// .globl	_Z29gpu_add_noninterleaved_kernel17NON_INTERLEAVED_TS_jj
.visible .entry _Z29gpu_add_noninterleaved_kernel17NON_INTERLEAVED_TS_jj(
	.param .align 8 .b8 _Z29gpu_add_noninterleaved_kernel17NON_INTERLEAVED_TS_jj_param_0[32],
	.param .align 8 .b8 _Z29gpu_add_noninterleaved_kernel17NON_INTERLEAVED_TS_jj_param_1[32],
	.param .u32 _Z29gpu_add_noninterleaved_kernel17NON_INTERLEAVED_TS_jj_param_2,
	.param .u32 _Z29gpu_add_noninterleaved_kernel17NON_INTERLEAVED_TS_jj_param_3
)
{
	.reg .pred 	%p<12>;
	.reg .b32 	%r<196>;
	.reg .b64 	%rd<26>;

	ld.param.u64 	%rd16, [_Z29gpu_add_noninterleaved_kernel17NON_INTERLEAVED_TS_jj_param_1+24];
	ld.param.u64 	%rd15, [_Z29gpu_add_noninterleaved_kernel17NON_INTERLEAVED_TS_jj_param_1+16];
	ld.param.u64 	%rd14, [_Z29gpu_add_noninterleaved_kernel17NON_INTERLEAVED_TS_jj_param_1+8];
	ld.param.u64 	%rd13, [_Z29gpu_add_noninterleaved_kernel17NON_INTERLEAVED_TS_jj_param_1];
	ld.param.u64 	%rd12, [_Z29gpu_add_noninterleaved_kernel17NON_INTERLEAVED_TS_jj_param_0+24];
	ld.param.u64 	%rd11, [_Z29gpu_add_noninterleaved_kernel17NON_INTERLEAVED_TS_jj_param_0+16];
	ld.param.u64 	%rd10, [_Z29gpu_add_noninterleaved_kernel17NON_INTERLEAVED_TS_jj_param_0+8];
	ld.param.u64 	%rd9, [_Z29gpu_add_noninterleaved_kernel17NON_INTERLEAVED_TS_jj_param_0];
	ld.param.u32 	%r8, [_Z29gpu_add_noninterleaved_kernel17NON_INTERLEAVED_TS_jj_param_2];
	ld.param.u32 	%r7, [_Z29gpu_add_noninterleaved_kernel17NON_INTERLEAVED_TS_jj_param_3];
	mov.u32 	%r9, %ctaid.x;
	mov.u32 	%r10, %ntid.x;
	mov.u32 	%r11, %tid.x;
	mad.lo.s32 	%r1, %r9, %r10, %r11;
	setp.ge.u32 	%p1, %r1, %r8;
	setp.eq.s32 	%p2, %r7, 0;
	or.pred  	%p3, %p1, %p2;
	@%p3 bra 	$L__BB1_12;
	cvta.to.global.u64 	%rd17, %rd16;
	cvta.to.global.u64 	%rd18, %rd15;
	cvta.to.global.u64 	%rd19, %rd14;
	cvta.to.global.u64 	%rd20, %rd13;
	cvta.to.global.u64 	%rd21, %rd12;
	cvta.to.global.u64 	%rd22, %rd11;
	cvta.to.global.u64 	%rd23, %rd10;
	cvta.to.global.u64 	%rd24, %rd9;
	mul.wide.u32 	%rd25, %r1, 4;
	add.s64 	%rd1, %rd20, %rd25;
	add.s64 	%rd2, %rd24, %rd25;
	add.s64 	%rd3, %rd19, %rd25;
	add.s64 	%rd4, %rd23, %rd25;
	add.s64 	%rd5, %rd18, %rd25;
	add.s64 	%rd6, %rd22, %rd25;
	add.s64 	%rd7, %rd17, %rd25;
	add.s64 	%rd8, %rd21, %rd25;
	add.s32 	%r12, %r7, -1;
	and.b32  	%r2, %r7, 7;
	setp.lt.u32 	%p4, %r12, 7;
	@%p4 bra 	$L__BB1_4;
	and.b32  	%r13, %r7, -8;
	neg.s32 	%r195, %r13;
$L__BB1_3:
	.pragma "nounroll";
	ld.global.u32 	%r14, [%rd1];
	ld.global.u32 	%r15, [%rd2];
	add.s32 	%r16, %r15, %r14;
	st.global.u32 	[%rd2], %r16;
	ld.global.u32 	%r17, [%rd3];
	ld.global.u32 	%r18, [%rd4];
	add.s32 	%r19, %r18, %r17;
	st.global.u32 	[%rd4], %r19;
	ld.global.u32 	%r20, [%rd5];
	ld.global.u32 	%r21, [%rd6];
	add.s32 	%r22, %r21, %r20;
	st.global.u32 	[%rd6], %r22;
	ld.global.u32 	%r23, [%rd7];
	ld.global.u32 	%r24, [%rd8];
	add.s32 	%r25, %r24, %r23;
	st.global.u32 	[%rd8], %r25;
	ld.global.u32 	%r26, [%rd1];
	ld.global.u32 	%r27, [%rd2];
	add.s32 	%r28, %r27, %r26;
	st.global.u32 	[%rd2], %r28;
	ld.global.u32 	%r29, [%rd3];
	ld.global.u32 	%r30, [%rd4];
	add.s32 	%r31, %r30, %r29;
	st.global.u32 	[%rd4], %r31;
	ld.global.u32 	%r32, [%rd5];
	ld.global.u32 	%r33, [%rd6];
	add.s32 	%r34, %r33, %r32;
	st.global.u32 	[%rd6], %r34;
	ld.global.u32 	%r35, [%rd7];
	ld.global.u32 	%r36, [%rd8];
	add.s32 	%r37, %r36, %r35;
	st.global.u32 	[%rd8], %r37;
	ld.global.u32 	%r38, [%rd1];
	ld.global.u32 	%r39, [%rd2];
	add.s32 	%r40, %r39, %r38;
	st.global.u32 	[%rd2], %r40;
	ld.global.u32 	%r41, [%rd3];
	ld.global.u32 	%r42, [%rd4];
	add.s32 	%r43, %r42, %r41;
	st.global.u32 	[%rd4], %r43;
	ld.global.u32 	%r44, [%rd5];
	ld.global.u32 	%r45, [%rd6];
	add.s32 	%r46, %r45, %r44;
	st.global.u32 	[%rd6], %r46;
	ld.global.u32 	%r47, [%rd7];
	ld.global.u32 	%r48, [%rd8];
	add.s32 	%r49, %r48, %r47;
	st.global.u32 	[%rd8], %r49;
	ld.global.u32 	%r50, [%rd1];
	ld.global.u32 	%r51, [%rd2];
	add.s32 	%r52, %r51, %r50;
	st.global.u32 	[%rd2], %r52;
	ld.global.u32 	%r53, [%rd3];
	ld.global.u32 	%r54, [%rd4];
	add.s32 	%r55, %r54, %r53;
	st.global.u32 	[%rd4], %r55;
	ld.global.u32 	%r56, [%rd5];
	ld.global.u32 	%r57, [%rd6];
	add.s32 	%r58, %r57, %r56;
	st.global.u32 	[%rd6], %r58;
	ld.global.u32 	%r59, [%rd7];
	ld.global.u32 	%r60, [%rd8];
	add.s32 	%r61, %r60, %r59;
	st.global.u32 	[%rd8], %r61;
	ld.global.u32 	%r62, [%rd1];
	ld.global.u32 	%r63, [%rd2];
	add.s32 	%r64, %r63, %r62;
	st.global.u32 	[%rd2], %r64;
	ld.global.u32 	%r65, [%rd3];
	ld.global.u32 	%r66, [%rd4];
	add.s32 	%r67, %r66, %r65;
	st.global.u32 	[%rd4], %r67;
	ld.global.u32 	%r68, [%rd5];
	ld.global.u32 	%r69, [%rd6];
	add.s32 	%r70, %r69, %r68;
	st.global.u32 	[%rd6], %r70;
	ld.global.u32 	%r71, [%rd7];
	ld.global.u32 	%r72, [%rd8];
	add.s32 	%r73, %r72, %r71;
	st.global.u32 	[%rd8], %r73;
	ld.global.u32 	%r74, [%rd1];
	ld.global.u32 	%r75, [%rd2];
	add.s32 	%r76, %r75, %r74;
	st.global.u32 	[%rd2], %r76;
	ld.global.u32 	%r77, [%rd3];
	ld.global.u32 	%r78, [%rd4];
	add.s32 	%r79, %r78, %r77;
	st.global.u32 	[%rd4], %r79;
	ld.global.u32 	%r80, [%rd5];
	ld.global.u32 	%r81, [%rd6];
	add.s32 	%r82, %r81, %r80;
	st.global.u32 	[%rd6], %r82;
	ld.global.u32 	%r83, [%rd7];
	ld.global.u32 	%r84, [%rd8];
	add.s32 	%r85, %r84, %r83;
	st.global.u32 	[%rd8], %r85;
	ld.global.u32 	%r86, [%rd1];
	ld.global.u32 	%r87, [%rd2];
	add.s32 	%r88, %r87, %r86;
	st.global.u32 	[%rd2], %r88;
	ld.global.u32 	%r89, [%rd3];
	ld.global.u32 	%r90, [%rd4];
	add.s32 	%r91, %r90, %r89;
	st.global.u32 	[%rd4], %r91;
	ld.global.u32 	%r92, [%rd5];
	ld.global.u32 	%r93, [%rd6];
	add.s32 	%r94, %r93, %r92;
	st.global.u32 	[%rd6], %r94;
	ld.global.u32 	%r95, [%rd7];
	ld.global.u32 	%r96, [%rd8];
	add.s32 	%r97, %r96, %r95;
	st.global.u32 	[%rd8], %r97;
	ld.global.u32 	%r98, [%rd1];
	ld.global.u32 	%r99, [%rd2];
	add.s32 	%r100, %r99, %r98;
	st.global.u32 	[%rd2], %r100;
	ld.global.u32 	%r101, [%rd3];
	ld.global.u32 	%r102, [%rd4];
	add.s32 	%r103, %r102, %r101;
	st.global.u32 	[%rd4], %r103;
	ld.global.u32 	%r104, [%rd5];
	ld.global.u32 	%r105, [%rd6];
	add.s32 	%r106, %r105, %r104;
	st.global.u32 	[%rd6], %r106;
	ld.global.u32 	%r107, [%rd7];
	ld.global.u32 	%r108, [%rd8];
	add.s32 	%r109, %r108, %r107;
	st.global.u32 	[%rd8], %r109;
	add.s32 	%r195, %r195, 8;
	setp.ne.s32 	%p5, %r195, 0;
	@%p5 bra 	$L__BB1_3;
$L__BB1_4:
	setp.eq.s32 	%p6, %r2, 0;
	@%p6 bra 	$L__BB1_12;
	and.b32  	%r6, %r7, 3;
	setp.lt.u32 	%p7, %r2, 4;
	@%p7 bra 	$L__BB1_7;
	ld.global.u32 	%r110, [%rd1];
	ld.global.u32 	%r111, [%rd2];
	add.s32 	%r112, %r111, %r110;
	st.global.u32 	[%rd2], %r112;
	ld.global.u32 	%r113, [%rd3];
	ld.global.u32 	%r114, [%rd4];
	add.s32 	%r115, %r114, %r113;
	st.global.u32 	[%rd4], %r115;
	ld.global.u32 	%r116, [%rd5];
	ld.global.u32 	%r117, [%rd6];
	add.s32 	%r118, %r117, %r116;
	st.global.u32 	[%rd6], %r118;
	ld.global.u32 	%r119, [%rd7];
	ld.global.u32 	%r120, [%rd8];
	add.s32 	%r121, %r120, %r119;
	st.global.u32 	[%rd8], %r121;
	ld.global.u32 	%r122, [%rd1];
	ld.global.u32 	%r123, [%rd2];
	add.s32 	%r124, %r123, %r122;
	st.global.u32 	[%rd2], %r124;
	ld.global.u32 	%r125, [%rd3];
	ld.global.u32 	%r126, [%rd4];
	add.s32 	%r127, %r126, %r125;
	st.global.u32 	[%rd4], %r127;
	ld.global.u32 	%r128, [%rd5];
	ld.global.u32 	%r129, [%rd6];
	add.s32 	%r130, %r129, %r128;
	st.global.u32 	[%rd6], %r130;
	ld.global.u32 	%r131, [%rd7];
	ld.global.u32 	%r132, [%rd8];
	add.s32 	%r133, %r132, %r131;
	st.global.u32 	[%rd8], %r133;
	ld.global.u32 	%r134, [%rd1];
	ld.global.u32 	%r135, [%rd2];
	add.s32 	%r136, %r135, %r134;
	st.global.u32 	[%rd2], %r136;
	ld.global.u32 	%r137, [%rd3];
	ld.global.u32 	%r138, [%rd4];
	add.s32 	%r139, %r138, %r137;
	st.global.u32 	[%rd4], %r139;
	ld.global.u32 	%r140, [%rd5];
	ld.global.u32 	%r141, [%rd6];
	add.s32 	%r142, %r141, %r140;
	st.global.u32 	[%rd6], %r142;
	ld.global.u32 	%r143, [%rd7];
	ld.global.u32 	%r144, [%rd8];
	add.s32 	%r145, %r144, %r143;
	st.global.u32 	[%rd8], %r145;
	ld.global.u32 	%r146, [%rd1];
	ld.global.u32 	%r147, [%rd2];
	add.s32 	%r148, %r147, %r146;
	st.global.u32 	[%rd2], %r148;
	ld.global.u32 	%r149, [%rd3];
	ld.global.u32 	%r150, [%rd4];
	add.s32 	%r151, %r150, %r149;
	st.global.u32 	[%rd4], %r151;
	ld.global.u32 	%r152, [%rd5];
	ld.global.u32 	%r153, [%rd6];
	add.s32 	%r154, %r153, %r152;
	st.global.u32 	[%rd6], %r154;
	ld.global.u32 	%r155, [%rd7];
	ld.global.u32 	%r156, [%rd8];
	add.s32 	%r157, %r156, %r155;
	st.global.u32 	[%rd8], %r157;
$L__BB1_7:
	setp.eq.s32 	%p8, %r6, 0;
	@%p8 bra 	$L__BB1_12;
	setp.eq.s32 	%p9, %r6, 1;
	@%p9 bra 	$L__BB1_10;
	ld.global.u32 	%r158, [%rd1];
	ld.global.u32 	%r159, [%rd2];
	add.s32 	%r160, %r159, %r158;
	st.global.u32 	[%rd2], %r160;
	ld.global.u32 	%r161, [%rd3];
	ld.global.u32 	%r162, [%rd4];
	add.s32 	%r163, %r162, %r161;
	st.global.u32 	[%rd4], %r163;
	ld.global.u32 	%r164, [%rd5];
	ld.global.u32 	%r165, [%rd6];
	add.s32 	%r166, %r165, %r164;
	st.global.u32 	[%rd6], %r166;
	ld.global.u32 	%r167, [%rd7];
	ld.global.u32 	%r168, [%rd8];
	add.s32 	%r169, %r168, %r167;
	st.global.u32 	[%rd8], %r169;
	ld.global.u32 	%r170, [%rd1];
	ld.global.u32 	%r171, [%rd2];
	add.s32 	%r172, %r171, %r170;
	st.global.u32 	[%rd2], %r172;
	ld.global.u32 	%r173, [%rd3];
	ld.global.u32 	%r174, [%rd4];
	add.s32 	%r175, %r174, %r173;
	st.global.u32 	[%rd4], %r175;
	ld.global.u32 	%r176, [%rd5];
	ld.global.u32 	%r177, [%rd6];
	add.s32 	%r178, %r177, %r176;
	st.global.u32 	[%rd6], %r178;
	ld.global.u32 	%r179, [%rd7];
	ld.global.u32 	%r180, [%rd8];
	add.s32 	%r181, %r180, %r179;
	st.global.u32 	[%rd8], %r181;
$L__BB1_10:
	and.b32  	%r182, %r7, 1;
	setp.eq.b32 	%p10, %r182, 1;
	not.pred 	%p11, %p10;
	@%p11 bra 	$L__BB1_12;
	ld.global.u32 	%r183, [%rd1];
	ld.global.u32 	%r184, [%rd2];
	add.s32 	%r185, %r184, %r183;
	st.global.u32 	[%rd2], %r185;
	ld.global.u32 	%r186, [%rd3];
	ld.global.u32 	%r187, [%rd4];
	add.s32 	%r188, %r187, %r186;
	st.global.u32 	[%rd4], %r188;
	ld.global.u32 	%r189, [%rd5];
	ld.global.u32 	%r190, [%rd6];
	add.s32 	%r191, %r190, %r189;
	st.global.u32 	[%rd6], %r191;
	ld.global.u32 	%r192, [%rd7];
	ld.global.u32 	%r193, [%rd8];
	add.s32 	%r194, %r193, %r192;
	st.global.u32 	[%rd8], %r194;
$L__BB1_12:
	ret;

}
	// .globl	_Z17bitreverse_kernelPjj
.visible .entry _Z17bitreverse_kernelPjj(
	.param .u64 .ptr .align 1 _Z17bitreverse_kernelPjj_param_0,
	.param .u32 _Z17bitreverse_kernelPjj_param_1
)
{
	.reg .pred 	%p<2>;
	.reg .b32 	%r<22>;
	.reg .b64 	%rd<5>;

	ld.param.u64 	%rd1, [_Z17bitreverse_kernelPjj_param_0];
	ld.param.u32 	%r2, [_Z17bitreverse_kernelPjj_param_1];
	mov.u32 	%r3, %ctaid.x;
	mov.u32 	%r4, %ntid.x;
	mov.u32 	%r5, %tid.x;
	mad.lo.s32 	%r1, %r3, %r4, %r5;
	setp.ge.u32 	%p1, %r1, %r2;
	@%p1 bra 	$L__BB2_2;
	cvta.to.global.u64 	%rd2, %rd1;
	mul.wide.u32 	%rd3, %r1, 4;
	add.s64 	%rd4, %rd2, %rd3;
	ld.global.u32 	%r6, [%rd4];
	shr.u32 	%r7, %r6, 4;
	and.b32  	%r8, %r7, 252645135;
	shl.b32 	%r9, %r6, 4;
	and.b32  	%r10, %r9, -252645136;
	or.b32  	%r11, %r8, %r10;
	shr.u32 	%r12, %r11, 2;
	and.b32  	%r13, %r12, 858993459;
	shl.b32 	%r14, %r11, 2;
	and.b32  	%r15, %r14, -858993460;
	or.b32  	%r16, %r13, %r15;
	shr.u32 	%r17, %r16, 1;
	and.b32  	%r18, %r17, 1431655765;
	shl.b32 	%r19, %r16, 1;
	and.b32  	%r20, %r19, -1431655766;
	or.b32  	%r21, %r18, %r20;
	st.global.u32 	[%rd4], %r21;
$L__BB2_2:
	ret;

}


// ===== COMPILED SASS (sm_100) =====

	.target	sm_100

	.elftype	@"ET_EXEC"


//--------------------- .note.nv.tkinfo           --------------------------
	.section	.note.nv.tkinfo,"",@"SHT_NOTE"
	.sectionflags	@"SHF_NOTE_NV_TKINFO"
	.tkinfo
        /*0018*/ 	.word	0x00000002
        /*0030*/ 	.string	""
        /*0030*/ 	.string	"ptxas"
        /*0030*/ 	.string	"Cuda compilation tools, release 13.0, V13.0.88"
        /*0030*/ 	.string	"Build cuda_13.0.r13.0/compiler.36424714_0"
        /*0030*/ 	.string	"-arch sm_100 -m 64 "



//--------------------- .note.nv.cuinfo           --------------------------
	.section	.note.nv.cuinfo,"",@"SHT_NOTE"
	.sectionflags	@"SHF_NOTE_NV_CUINFO"
        /*0018*/ 	.short	0x0002
        /*001a*/ 	.short	0x0064
        /*001c*/ 	.short	0x0082
	.zero		2


//--------------------- .nv.info                  --------------------------
	.section	.nv.info,"",@"SHT_CUDA_INFO"
	.align	4


	//----- nvinfo : EIATTR_REGCOUNT
	.align		4
        /*0000*/ 	.byte	0x04, 0x2f
        /*0002*/ 	.short	(.L_1 - .L_0)
	.align		4
.L_0:
        /*0004*/ 	.word	index@(_Z26gpu_add_interleaved_kernelP13INTERLEAVED_TPKS_jj)
        /*0008*/ 	.word	0x00000012


	//----- nvinfo : EIATTR_FRAME_SIZE
	.align		4
.L_1:
        /*000c*/ 	.byte	0x04, 0x11
        /*000e*/ 	.short	(.L_3 - .L_2)
	.align		4
.L_2:
        /*0010*/ 	.word	index@(_Z26gpu_add_interleaved_kernelP13INTERLEAVED_TPKS_jj)
        /*0014*/ 	.word	0x00000000


	//----- nvinfo : EIATTR_REGCOUNT
	.align		4
.L_3:
        /*0018*/ 	.byte	0x04, 0x2f
        /*001a*/ 	.short	(.L_5 - .L_4)
	.align		4
.L_4:
        /*001c*/ 	.word	index@(_Z29gpu_add_noninterleaved_kernel17NON_INTERLEAVED_TS_jj)
        /*0020*/ 	.word	0x0000001e


	//----- nvinfo : EIATTR_FRAME_SIZE
	.align		4
.L_5:
        /*0024*/ 	.byte	0x04, 0x11
        /*0026*/ 	.short	(.L_7 - .L_6)
	.align		4
.L_6:
        /*0028*/ 	.word	index@(_Z29gpu_add_noninterleaved_kernel17NON_INTERLEAVED_TS_jj)
        /*002c*/ 	.word	0x00000000


	//----- nvinfo : EIATTR_REGCOUNT
	.align		4
.L_7:
        /*0030*/ 	.byte	0x04, 0x2f
        /*0032*/ 	.short	(.L_9 - .L_8)
	.align		4
.L_8:
        /*0034*/ 	.word	index@(_Z17bitreverse_kernelPjj)
        /*0038*/ 	.word	0x00000008


	//----- nvinfo : EIATTR_FRAME_SIZE
	.align		4
.L_9:
        /*003c*/ 	.byte	0x04, 0x11
        /*003e*/ 	.short	(.L_11 - .L_10)
	.align		4
.L_10:
        /*0040*/ 	.word	index@(_Z17bitreverse_kernelPjj)
        /*0044*/ 	.word	0x00000000


	//----- nvinfo : EIATTR_MIN_STACK_SIZE
	.align		4
.L_11:
        /*0048*/ 	.byte	0x04, 0x12
        /*004a*/ 	.short	(.L_13 - .L_12)
	.align		4
.L_12:
        /*004c*/ 	.word	index@(_Z17bitreverse_kernelPjj)
        /*0050*/ 	.word	0x00000000


	//----- nvinfo : EIATTR_MIN_STACK_SIZE
	.align		4
.L_13:
        /*0054*/ 	.byte	0x04, 0x12
        /*0056*/ 	.short	(.L_15 - .L_14)
	.align		4
.L_14:
        /*0058*/ 	.word	index@(_Z29gpu_add_noninterleaved_kernel17NON_INTERLEAVED_TS_jj)
        /*005c*/ 	.word	0x00000000


	//----- nvinfo : EIATTR_MIN_STACK_SIZE
	.align		4
.L_15:
        /*0060*/ 	.byte	0x04, 0x12
        /*0062*/ 	.short	(.L_17 - .L_16)
	.align		4
.L_16:
        /*0064*/ 	.word	index@(_Z26gpu_add_interleaved_kernelP13INTERLEAVED_TPKS_jj)
        /*0068*/ 	.word	0x00000000
.L_17:


//--------------------- .nv.compat                --------------------------
	.section	.nv.compat,"",@"SHT_CUDA_COMPAT_INFO"
	.align	4
        /*0000*/ 	.byte	0x02, 0x09, 0x00, 0x00, 0x02, 0x02, 0x01, 0x00, 0x02, 0x05, 0x05, 0x00, 0x03, 0x07, 0x01, 0x01
        /*0010*/ 	.byte	0x02, 0x03, 0x00, 0x00, 0x02, 0x06, 0x01, 0x00, 0x04, 0x0b, 0x08, 0x00, 0x09, 0x00, 0x00, 0x00
        /*0020*/ 	.byte	0x00, 0x00, 0x00, 0x00


//--------------------- .nv.info._Z17bitreverse_kernelPjj --------------------------
	.section	.nv.info._Z17bitreverse_kernelPjj,"",@"SHT_CUDA_INFO"
	.sectionflags	@""
	.align	4


	//----- nvinfo : EIATTR_CUDA_API_VERSION
	.align		4
        /*0000*/ 	.byte	0x04, 0x37
        /*0002*/ 	.short	(.L_19 - .L_18)
.L_18:
        /*0004*/ 	.word	0x00000082


	//----- nvinfo : EIATTR_KPARAM_INFO
	.align		4
.L_19:
        /*0008*/ 	.byte	0x04, 0x17
        /*000a*/ 	.short	(.L_21 - .L_20)
.L_20:
        /*000c*/ 	.word	0x00000000
        /*0010*/ 	.short	0x0001
        /*0012*/ 	.short	0x0008
        /*0014*/ 	.byte	0x00, 0xf0, 0x11, 0x00


	//----- nvinfo : EIATTR_KPARAM_INFO
	.align		4
.L_21:
        /*0018*/ 	.byte	0x04, 0x17
        /*001a*/ 	.short	(.L_23 - .L_22)
.L_22:
        /*001c*/ 	.word	0x00000000
        /*0020*/ 	.short	0x0000
        /*0022*/ 	.short	0x0000
        /*0024*/ 	.byte	0x00, 0xf5, 0x21, 0x00


	//----- nvinfo : EIATTR_SPARSE_MMA_MASK
	.align		4
.L_23:
        /*0028*/ 	.byte	0x03, 0x50
        /*002a*/ 	.short	0x0000


	//----- nvinfo : EIATTR_MAXREG_COUNT
	.align		4
        /*002c*/ 	.byte	0x03, 0x1b
        /*002e*/ 	.short	0x00ff


	//----- nvinfo : EIATTR_MERCURY_ISA_VERSION
	.align		4
        /*0030*/ 	.byte	0x03, 0x5f
        /*0032*/ 	.short	0x0101


	//----- nvinfo : EIATTR_VRC_CTA_INIT_COUNT
	.align		4
        /*0034*/ 	.byte	0x02, 0x4a
	.zero		1
	.zero		1


	//----- nvinfo : EIATTR_EXIT_INSTR_OFFSETS
	.align		4
        /*0038*/ 	.byte	0x04, 0x1c
        /*003a*/ 	.short	(.L_25 - .L_24)


	//   ....[0]....
.L_24:
        /*003c*/ 	.word	0x00000070


	//   ....[1]....
        /*0040*/ 	.word	0x00000190


	//----- nvinfo : EIATTR_CBANK_PARAM_SIZE
	.align		4
.L_25:
        /*0044*/ 	.byte	0x03, 0x19
        /*0046*/ 	.short	0x000c


	//----- nvinfo : EIATTR_PARAM_CBANK
	.align		4
        /*0048*/ 	.byte	0x04, 0x0a
        /*004a*/ 	.short	(.L_27 - .L_26)
	.align		4
.L_26:
        /*004c*/ 	.word	index@(.nv.constant0._Z17bitreverse_kernelPjj)
        /*0050*/ 	.short	0x0380
        /*0052*/ 	.short	0x000c


	//----- nvinfo : EIATTR_SW_WAR
	.align		4
.L_27:
        /*0054*/ 	.byte	0x04, 0x36
        /*0056*/ 	.short	(.L_29 - .L_28)
.L_28:
        /*0058*/ 	.word	0x00000008
.L_29:


//--------------------- .nv.info._Z29gpu_add_noninterleaved_kernel17NON_INTERLEAVED_TS_jj --------------------------
	.section	.nv.info._Z29gpu_add_noninterleaved_kernel17NON_INTERLEAVED_TS_jj,"",@"SHT_CUDA_INFO"
	.sectionflags	@""
	.align	4


	//----- nvinfo : EIATTR_CUDA_API_VERSION
	.align		4
        /*0000*/ 	.byte	0x04, 0x37
        /*0002*/ 	.short	(.L_31 - .L_30)
.L_30:
        /*0004*/ 	.word	0x00000082


	//----- nvinfo : EIATTR_KPARAM_INFO
	.align		4
.L_31:
        /*0008*/ 	.byte	0x04, 0x17
        /*000a*/ 	.short	(.L_33 - .L_32)
.L_32:
        /*000c*/ 	.word	0x00000000
        /*0010*/ 	.short	0x0003
        /*0012*/ 	.short	0x0044
        /*0014*/ 	.byte	0x00, 0xf0, 0x11, 0x00


	//----- nvinfo : EIATTR_KPARAM_INFO
	.align		4
.L_33:
        /*0018*/ 	.byte	0x04, 0x17
        /*001a*/ 	.short	(.L_35 - .L_34)
.L_34:
        /*001c*/ 	.word	0x00000000
        /*0020*/ 	.short	0x0002
        /*0022*/ 	.short	0x0040
        /*0024*/ 	.byte	0x00, 0xf0, 0x11, 0x00


	//----- nvinfo : EIATTR_KPARAM_INFO
	.align		4
.L_35:
        /*0028*/ 	.byte	0x04, 0x17
        /*002a*/ 	.short	(.L_37 - .L_36)
.L_36:
        /*002c*/ 	.word	0x00000000
        /*0030*/ 	.short	0x0001
        /*0032*/ 	.short	0x0020
        /*0034*/ 	.byte	0x00, 0xf0, 0x81, 0x00


	//----- nvinfo : EIATTR_KPARAM_INFO
	.align		4
.L_37:
        /*0038*/ 	.byte	0x04, 0x17
        /*003a*/ 	.short	(.L_39 - .L_38)
.L_38:
        /*003c*/ 	.word	0x00000000
        /*0040*/ 	.short	0x0000
        /*0042*/ 	.short	0x0000
        /*0044*/ 	.byte	0x00, 0xf0, 0x81, 0x00


	//----- nvinfo : EIATTR_SPARSE_MMA_MASK
	.align		4
.L_39:
        /*0048*/ 	.byte	0x03, 0x50
        /*004a*/ 	.short	0x0000


	//----- nvinfo : EIATTR_MAXREG_COUNT
	.align		4
        /*004c*/ 	.byte	0x03, 0x1b
        /*004e*/ 	.short	0x00ff


	//----- nvinfo : EIATTR_MERCURY_ISA_VERSION
	.align		4
        /*0050*/ 	.byte	0x03, 0x5f
        /*0052*/ 	.short	0x0101


	//----- nvinfo : EIATTR_VRC_CTA_INIT_COUNT
	.align		4
        /*0054*/ 	.byte	0x02, 0x4a
	.zero		1
	.zero		1


	//----- nvinfo : EIATTR_EXIT_INSTR_OFFSETS
	.align		4
        /*0058*/ 	.byte	0x04, 0x1c
        /*005a*/ 	.short	(.L_41 - .L_40)


	//   ....[0]....
.L_40:
        /*005c*/ 	.word	0x00000080


	//   ....[1]....
        /*0060*/ 	.word	0x00000a40


	//   ....[2]....
        /*0064*/ 	.word	0x00000e90


	//   ....[3]....
        /*0068*/ 	.word	0x000010e0


	//   ....[4]....
        /*006c*/ 	.word	0x000011f0


	//----- nvinfo : EIATTR_CBANK_PARAM_SIZE
	.align		4
.L_41:
        /*0070*/ 	.byte	0x03, 0x19
        /*0072*/ 	.short	0x0048


	//----- nvinfo : EIATTR_PARAM_CBANK
	.align		4
        /*0074*/ 	.byte	0x04, 0x0a
        /*0076*/ 	.short	(.L_43 - .L_42)
	.align		4
.L_42:
        /*0078*/ 	.word	index@(.nv.constant0._Z29gpu_add_noninterleaved_kernel17NON_INTERLEAVED_TS_jj)
        /*007c*/ 	.short	0x0380
        /*007e*/ 	.short	0x0048


	//----- nvinfo : EIATTR_SW_WAR
	.align		4
.L_43:
        /*0080*/ 	.byte	0x04, 0x36
        /*0082*/ 	.short	(.L_45 - .L_44)
.L_44:
        /*0084*/ 	.word	0x00000008
.L_45:


//--------------------- .nv.info._Z26gpu_add_interleaved_kernelP13INTERLEAVED_TPKS_jj --------------------------
	.section	.nv.info._Z26gpu_add_interleaved_kernelP13INTERLEAVED_TPKS_jj,"",@"SHT_CUDA_INFO"
	.sectionflags	@""
	.align	4


	//----- nvinfo : EIATTR_CUDA_API_VERSION
	.align		4
        /*0000*/ 	.byte	0x04, 0x37
        /*0002*/ 	.short	(.L_47 - .L_46)
.L_46:
        /*0004*/ 	.word	0x00000082


	//----- nvinfo : EIATTR_KPARAM_INFO
	.align		4
.L_47:
        /*0008*/ 	.byte	0x04, 0x17
        /*000a*/ 	.short	(.L_49 - .L_48)
.L_48:
        /*000c*/ 	.word	0x00000000
        /*0010*/ 	.short	0x0003
        /*0012*/ 	.short	0x0014
        /*0014*/ 	.byte	0x00, 0xf0, 0x11, 0x00


	//----- nvinfo : EIATTR_KPARAM_INFO
	.align		4
.L_49:
        /*0018*/ 	.byte	0x04, 0x17
        /*001a*/ 	.short	(.L_51 - .L_50)
.L_50:
        /*001c*/ 	.word	0x00000000
        /*0020*/ 	.short	0x0002
        /*0022*/ 	.short	0x0010
        /*0024*/ 	.byte	0x00, 0xf0, 0x11, 0x00


	//----- nvinfo : EIATTR_KPARAM_INFO
	.align		4
.L_51:
        /*0028*/ 	.byte	0x04, 0x17
        /*002a*/ 	.short	(.L_53 - .L_52)
.L_52:
        /*002c*/ 	.word	0x00000000
        /*0030*/ 	.short	0x0001
        /*0032*/ 	.short	0x0008
        /*0034*/ 	.byte	0x00, 0xf5, 0x21, 0x00


	//----- nvinfo : EIATTR_KPARAM_INFO
	.align		4
.L_53:
        /*0038*/ 	.byte	0x04, 0x17
        /*003a*/ 	.short	(.L_55 - .L_54)
.L_54:
        /*003c*/ 	.word	0x00000000
        /*0040*/ 	.short	0x0000
        /*0042*/ 	.short	0x0000
        /*0044*/ 	.byte	0x00, 0xf5, 0x21, 0x00


	//----- nvinfo : EIATTR_SPARSE_MMA_MASK
	.align		4
.L_55:
        /*0048*/ 	.byte	0x03, 0x50
        /*004a*/ 	.short	0x0000


	//----- nvinfo : EIATTR_MAXREG_COUNT
	.align		4
        /*004c*/ 	.byte	0x03, 0x1b
        /*004e*/ 	.short	0x00ff


	//----- nvinfo : EIATTR_MERCURY_ISA_VERSION
	.align		4
        /*0050*/ 	.byte	0x03, 0x5f
        /*0052*/ 	.short	0x0101


	//----- nvinfo : EIATTR_VRC_CTA_INIT_COUNT
	.align		4
        /*0054*/ 	.byte	0x02, 0x4a
	.zero		1
	.zero		1


	//----- nvinfo : EIATTR_EXIT_INSTR_OFFSETS
	.align		4
        /*0058*/ 	.byte	0x04, 0x1c
        /*005a*/ 	.short	(.L_57 - .L_56)


	//   ....[0]....
.L_56:
        /*005c*/ 	.word	0x00000080


	//   ....[1]....
        /*0060*/ 	.word	0x000007c0


	//   ....[2]....
        /*0064*/ 	.word	0x00000b50


	//   ....[3]....
        /*0068*/ 	.word	0x00000d60


	//   ....[4]....
        /*006c*/ 	.word	0x00000e70


	//----- nvinfo : EIATTR_CBANK_PARAM_SIZE
	.align		4
.L_57:
        /*0070*/ 	.byte	0x03, 0x19
        /*0072*/ 	.short	0x0018


	//----- nvinfo : EIATTR_PARAM_CBANK
	.align		4
        /*0074*/ 	.byte	0x04, 0x0a
        /*0076*/ 	.short	(.L_59 - .L_58)
	.align		4
.L_58:
        /*0078*/ 	.word	index@(.nv.constant0._Z26gpu_add_interleaved_kernelP13INTERLEAVED_TPKS_jj)
        /*007c*/ 	.short	0x0380
        /*007e*/ 	.short	0x0018


	//----- nvinfo : EIATTR_SW_WAR
	.align		4
.L_59:
        /*0080*/ 	.byte	0x04, 0x36
        /*0082*/ 	.short	(.L_61 - .L_60)
.L_60:
        /*0084*/ 	.word	0x00000008
.L_61:


//--------------------- .nv.callgraph             --------------------------
	.section	.nv.callgraph,"",@"SHT_CUDA_CALLGRAPH"
	.align	4
	.sectionentsize	8
	.align		4
        /*0000*/ 	.word	0x00000000
	.align		4
        /*0004*/ 	.word	0xffffffff
	.align		4
        /*0008*/ 	.word	0x00000000
	.align		4
        /*000c*/ 	.word	0xfffffffe
	.align		4
        /*0010*/ 	.word	0x00000000
	.align		4
        /*0014*/ 	.word	0xfffffffd
	.align		4
        /*0018*/ 	.word	0x00000000
	.align		4
        /*001c*/ 	.word	0xfffffffc


//--------------------- .text._Z17bitreverse_kernelPjj --------------------------
	.section	.text._Z17bitreverse_kernelPjj,"ax",@progbits
	.align	128
        .global         _Z17bitreverse_kernelPjj
        .type           _Z17bitreverse_kernelPjj,@function
        .size           _Z17bitreverse_kernelPjj,(.L_x_11 - _Z17bitreverse_kernelPjj)
        .other          _Z17bitreverse_kernelPjj,@"STO_CUDA_ENTRY STV_DEFAULT"
_Z17bitreverse_kernelPjj:
.text._Z17bitreverse_kernelPjj:
[----:B------:R-:W-:Y:S01]  /*0000*/  LDC R1, c[0x0][0x37c] ;  /* 0x0000df00ff017b82 */ /* 0x000fe20000000800 */
[----:B------:R-:W0:Y:S07]  /*0010*/  S2R R0, SR_TID.X ;  /* 0x0000000000007919 */ /* 0x000e2e0000002100 */
[----:B------:R-:W0:Y:S01]  /*0020*/  S2UR UR4, SR_CTAID.X ;  /* 0x00000000000479c3 */ /* 0x000e220000002500 */
[----:B------:R-:W1:Y:S07]  /*0030*/  LDCU UR5, c[0x0][0x388] ;  /* 0x00007100ff0577ac */ /* 0x000e6e0008000800 */
[----:B------:R-:W0:Y:S02]  /*0040*/  LDC R5, c[0x0][0x360] ;  /* 0x0000d800ff057b82 */ /* 0x000e240000000800 */
[----:B0-----:R-:W-:-:S05]  /*0050*/  IMAD R5, R5, UR4, R0 ;  /* 0x0000000405057c24 */ /* 0x001fca000f8e0200 */
[----:B-1----:R-:W-:-:S13]  /*0060*/  ISETP.GE.U32.AND P0, PT, R5, UR5, PT ;  /* 0x0000000505007c0c */ /* 0x002fda000bf06070 */
[----:B------:R-:W-:Y:S05]  /*0070*/  @P0 EXIT ;  /* 0x000000000000094d */ /* 0x000fea0003800000 */
[----:B------:R-:W0:Y:S01]  /*0080*/  LDC.64 R2, c[0x0][0x380] ;  /* 0x0000e000ff027b82 */ /* 0x000e220000000a00 */
[----:B------:R-:W1:Y:S01]  /*0090*/  LDCU.64 UR4, c[0x0][0x358] ;  /* 0x00006b00ff0477ac */ /* 0x000e620008000a00 */
[----:B0-----:R-:W-:-:S05]  /*00a0*/  IMAD.WIDE.U32 R2, R5, 0x4, R2 ;  /* 0x0000000405027825 */ /* 0x001fca00078e0002 */
[----:B-1----:R-:W2:Y:S02]  /*00b0*/  LDG.E R0, desc[UR4][R2.64] ;  /* 0x0000000402007981 */ /* 0x002ea4000c1e1900 */
[----:B--2---:R-:W-:Y:S01]  /*00c0*/  SHF.R.U32.HI R4, RZ, 0x4, R0 ;  /* 0x00000004ff047819 */ /* 0x004fe20000011600 */
[----:B------:R-:W-:-:S03]  /*00d0*/  IMAD.SHL.U32 R5, R0, 0x10, RZ ;  /* 0x0000001000057824 */ /* 0x000fc600078e00ff */
[----:B------:R-:W-:-:S04]  /*00e0*/  LOP3.LUT R4, R4, 0xf0f0f0f, RZ, 0xc0, !PT ;  /* 0x0f0f0f0f04047812 */ /* 0x000fc800078ec0ff */
[----:B------:R-:W-:-:S04]  /*00f0*/  LOP3.LUT R4, R4, 0xf0f0f0f0, R5, 0xf8, !PT ;  /* 0xf0f0f0f004047812 */ /* 0x000fc800078ef805 */
[----:B------:R-:W-:Y:S01]  /*0100*/  SHF.R.U32.HI R0, RZ, 0x2, R4 ;  /* 0x00000002ff007819 */ /* 0x000fe20000011604 */
[----:B------:R-:W-:-:S03]  /*0110*/  IMAD.SHL.U32 R5, R4, 0x4, RZ ;  /* 0x0000000404057824 */ /* 0x000fc600078e00ff */
[----:B------:R-:W-:-:S04]  /*0120*/  LOP3.LUT R0, R0, 0x33333333, RZ, 0xc0, !PT ;  /* 0x3333333300007812 */ /* 0x000fc800078ec0ff */
[----:B------:R-:W-:-:S04]  /*0130*/  LOP3.LUT R0, R0, 0xcccccccc, R5, 0xf8, !PT ;  /* 0xcccccccc00007812 */ /* 0x000fc800078ef805 */
[----:B------:R-:W-:Y:S01]  /*0140*/  SHF.R.U32.HI R4, RZ, 0x1, R0 ;  /* 0x00000001ff047819 */ /* 0x000fe20000011600 */
[----:B------:R-:W-:-:S03]  /*0150*/  IMAD.SHL.U32 R5, R0, 0x2, RZ ;  /* 0x0000000200057824 */ /* 0x000fc600078e00ff */
[----:B------:R-:W-:-:S04]  /*0160*/  LOP3.LUT R4, R4, 0x55555555, RZ, 0xc0, !PT ;  /* 0x5555555504047812 */ /* 0x000fc800078ec0ff */
[----:B------:R-:W-:-:S05]  /*0170*/  LOP3.LUT R5, R4, 0xaaaaaaaa, R5, 0xf8, !PT ;  /* 0xaaaaaaaa04057812 */ /* 0x000fca00078ef805 */
[----:B------:R-:W-:Y:S01]  /*0180*/  STG.E desc[UR4][R2.64], R5 ;  /* 0x0000000502007986 */ /* 0x000fe2000c101904 */
[----:B------:R-:W-:Y:S05]  /*0190*/  EXIT ;  /* 0x000000000000794d */ /* 0x000fea0003800000 */
.L_x_0:
[----:B------:R-:W-:-:S00]  /*01a0*/  BRA `(.L_x_0) ;  /* 0xfffffffc00fc7947 */ /* 0x000fc0000383ffff */
[----:B------:R-:W-:-:S00]  /*01b0*/  NOP ;  /* 0x0000000000007918 */ /* 0x000fc00000000000 */
        /* <DEDUP_REMOVED lines=12> */
.L_x_11:


//--------------------- .text._Z29gpu_add_noninterleaved_kernel17NON_INTERLEAVED_TS_jj --------------------------
	.section	.text._Z29gpu_add_noninterleaved_kernel17NON_INTERLEAVED_TS_jj,"ax",@progbits
	.align	128
        .global         _Z29gpu_add_noninterleaved_kernel17NON_INTERLEAVED_TS_jj
        .type           _Z29gpu_add_noninterleaved_kernel17NON_INTERLEAVED_TS_jj,@function
        .size           _Z29gpu_add_noninterleaved_kernel17NON_INTERLEAVED_TS_jj,(.L_x_12 - _Z29gpu_add_noninterleaved_kernel17NON_INTERLEAVED_TS_jj)
        .other          _Z29gpu_add_noninterleaved_kernel17NON_INTERLEAVED_TS_jj,@"STO_CUDA_ENTRY STV_DEFAULT"
_Z29gpu_add_noninterleaved_kernel17NON_INTERLEAVED_TS_jj:
.text._Z29gpu_add_noninterleaved_kernel17NON_INTERLEAVED_TS_jj:
[----:B------:R-:W-:Y:S01]  /*0000*/  LDC R1, c[0x0][0x37c] ;  /* 0x0000df00ff017b82 */ /* 0x000fe20000000800 */
[----:B------:R-:W0:Y:S07]  /*0010*/  S2R R0, SR_TID.X ;  /* 0x0000000000007919 */ /* 0x000e2e0000002100 */
[----:B------:R-:W0:Y:S08]  /*0020*/  S2UR UR4, SR_CTAID.X ;  /* 0x00000000000479c3 */ /* 0x000e300000002500 */
[----:B------:R-:W0:Y:S08]  /*0030*/  LDC R17, c[0x0][0x360] ;  /* 0x0000d800ff117b82 */ /* 0x000e300000000800 */
[----:B------:R-:W1:Y:S01]  /*0040*/  LDC.64 R10, c[0x0][0x3c0] ;  /* 0x0000f000ff0a7b82 */ /* 0x000e620000000a00 */
[----:B0-----:R-:W-:Y:S01]  /*0050*/  IMAD R17, R17, UR4, R0 ;  /* 0x0000000411117c24 */ /* 0x001fe2000f8e0200 */
[----:B-1----:R-:W-:-:S04]  /*0060*/  ISETP.NE.AND P0, PT, R11, RZ, PT ;  /* 0x000000ff0b00720c */ /* 0x002fc80003f05270 */
[----:B------:R-:W-:-:S13]  /*0070*/  ISETP.GE.U32.OR P0, PT, R17, R10, !P0 ;  /* 0x0000000a1100720c */ /* 0x000fda0004706470 */
[----:B------:R-:W-:Y:S05]  /*0080*/  @P0 EXIT ;  /* 0x000000000000094d */ /* 0x000fea0003800000 */
[----:B------:R-:W0:Y:S01]  /*0090*/  LDC.64 R8, c[0x0][0x3a0] ;  /* 0x0000e800ff087b82 */ /* 0x000e220000000a00 */
[C---:B------:R-:W-:Y:S01]  /*00a0*/  VIADD R0, R11.reuse, 0xffffffff ;  /* 0xffffffff0b007836 */ /* 0x040fe20000000000 */
[----:B------:R-:W-:Y:S01]  /*00b0*/  LOP3.LUT R10, R11, 0x7, RZ, 0xc0, !PT ;  /* 0x000000070b0a7812 */ /* 0x000fe200078ec0ff */
[----:B------:R-:W1:Y:S03]  /*00c0*/  LDCU.64 UR4, c[0x0][0x358] ;  /* 0x00006b00ff0477ac */ /* 0x000e660008000a00 */
[----:B------:R-:W-:Y:S02]  /*00d0*/  ISETP.GE.U32.AND P1, PT, R0, 0x7, PT ;  /* 0x000000070000780c */ /* 0x000fe40003f26070 */
[----:B------:R-:W2:Y:S01]  /*00e0*/  LDC.64 R6, c[0x0][0x380] ;  /* 0x0000e000ff067b82 */ /* 0x000ea20000000a00 */
[----:B------:R-:W-:-:S07]  /*00f0*/  ISETP.NE.AND P0, PT, R10, RZ, PT ;  /* 0x000000ff0a00720c */ /* 0x000fce0003f05270 */
[----:B------:R-:W3:Y:S08]  /*0100*/  LDC.64 R4, c[0x0][0x3a8] ;  /* 0x0000ea00ff047b82 */ /* 0x000ef00000000a00 */
[----:B------:R-:W4:Y:S01]  /*0110*/  LDC.64 R2, c[0x0][0x388] ;  /* 0x0000e200ff027b82 */ /* 0x000f220000000a00 */
[----:B0-----:R-:W-:-:S07]  /*0120*/  IMAD.WIDE.U32 R8, R17, 0x4, R8 ;  /* 0x0000000411087825 */ /* 0x001fce00078e0008 */
[----:B------:R-:W0:Y:S01]  /*0130*/  LDC.64 R12, c[0x0][0x3b0] ;  /* 0x0000ec00ff0c7b82 */ /* 0x000e220000000a00 */
[----:B--2---:R-:W-:-:S07]  /*0140*/  IMAD.WIDE.U32 R6, R17, 0x4, R6 ;  /* 0x0000000411067825 */ /* 0x004fce00078e0006 */
[----:B------:R-:W2:Y:S01]  /*0150*/  LDC.64 R20, c[0x0][0x390] ;  /* 0x0000e400ff147b82 */ /* 0x000ea20000000a00 */
[----:B---3--:R-:W-:-:S07]  /*0160*/  IMAD.WIDE.U32 R4, R17, 0x4, R4 ;  /* 0x0000000411047825 */ /* 0x008fce00078e0004 */
[----:B------:R-:W3:Y:S01]  /*0170*/  LDC.64 R18, c[0x0][0x3b8] ;  /* 0x0000ee00ff127b82 */ /* 0x000ee20000000a00 */
[----:B----4-:R-:W-:-:S07]  /*0180*/  IMAD.WIDE.U32 R2, R17, 0x4, R2 ;  /* 0x0000000411027825 */ /* 0x010fce00078e0002 */
[----:B------:R-:W4:Y:S01]  /*0190*/  LDC.64 R14, c[0x0][0x398] ;  /* 0x0000e600ff0e7b82 */ /* 0x000f220000000a00 */
[----:B0-----:R-:W-:-:S04]  /*01a0*/  IMAD.WIDE.U32 R12, R17, 0x4, R12 ;  /* 0x00000004110c7825 */ /* 0x001fc800078e000c */
[----:B--2---:R-:W-:-:S04]  /*01b0*/  IMAD.WIDE.U32 R20, R17, 0x4, R20 ;  /* 0x0000000411147825 */ /* 0x004fc800078e0014 */
[----:B---3--:R-:W-:-:S04]  /*01c0*/  IMAD.WIDE.U32 R18, R17, 0x4, R18 ;  /* 0x0000000411127825 */ /* 0x008fc800078e0012 */
[----:B----4-:R-:W-:Y:S01]  /*01d0*/  IMAD.WIDE.U32 R14, R17, 0x4, R14 ;  /* 0x00000004110e7825 */ /* 0x010fe200078e000e */
[----:B-1----:R-:W-:Y:S06]  /*01e0*/  @!P1 BRA `(.L_x_1) ;  /* 0x0000000800149947 */ /* 0x002fec0003800000 */
[----:B------:R-:W-:-:S05]  /*01f0*/  LOP3.LUT R0, R11, 0xfffffff8, RZ, 0xc0, !PT ;  /* 0xfffffff80b007812 */ /* 0x000fca00078ec0ff */
[----:B------:R-:W-:-:S07]  /*0200*/  IMAD.MOV R0, RZ, RZ, -R0 ;  /* 0x000000ffff007224 */ /* 0x000fce00078e0a00 */
.L_x_2:
[----:B------:R-:W2:Y:S04]  /*0210*/  LDG.E R16, desc[UR4][R8.64] ;  /* 0x0000000408107981 */ /* 0x000ea8000c1e1900 */
[----:B0-----:R-:W2:Y:S02]  /*0220*/  LDG.E R17, desc[UR4][R6.64] ;  /* 0x0000000406117981 */ /* 0x001ea4000c1e1900 */
[----:B--2---:R-:W-:-:S05]  /*0230*/  IADD3 R17, PT, PT, R16, R17, RZ ;  /* 0x0000001110117210 */ /* 0x004fca0007ffe0ff */
[----:B------:R0:W-:Y:S04]  /*0240*/  STG.E desc[UR4][R6.64], R17 ;  /* 0x0000001106007986 */ /* 0x0001e8000c101904 */
[----:B------:R-:W2:Y:S04]  /*0250*/  LDG.E R16, desc[UR4][R4.64] ;  /* 0x0000000404107981 */ /* 0x000ea8000c1e1900 */
[----:B------:R-:W2:Y:S02]  /*0260*/  LDG.E R23, desc[UR4][R2.64] ;  /* 0x0000000402177981 */ /* 0x000ea4000c1e1900 */
[----:B--2---:R-:W-:-:S05]  /*0270*/  IMAD.IADD R23, R16, 0x1, R23 ;  /* 0x0000000110177824 */ /* 0x004fca00078e0217 */
[----:B------:R1:W-:Y:S04]  /*0280*/  STG.E desc[UR4][R2.64], R23 ;  /* 0x0000001702007986 */ /* 0x0003e8000c101904 */
[----:B------:R-:W2:Y:S04]  /*0290*/  LDG.E R16, desc[UR4][R12.64] ;  /* 0x000000040c107981 */ /* 0x000ea8000c1e1900 */
[----:B------:R-:W2:Y:S02]  /*02a0*/  LDG.E R25, desc[UR4][R20.64] ;  /* 0x0000000414197981 */ /* 0x000ea4000c1e1900 */
[----:B--2---:R-:W-:-:S05]  /*02b0*/  IADD3 R25, PT, PT, R16, R25, RZ ;  /* 0x0000001910197210 */ /* 0x004fca0007ffe0ff */
[----:B------:R2:W-:Y:S04]  /*02c0*/  STG.E desc[UR4][R20.64], R25 ;  /* 0x0000001914007986 */ /* 0x0005e8000c101904 */
[----:B------:R-:W3:Y:S04]  /*02d0*/  LDG.E R16, desc[UR4][R18.64] ;  /* 0x0000000412107981 */ /* 0x000ee8000c1e1900 */
[----:B------:R-:W3:Y:S02]  /*02e0*/  LDG.E R27, desc[UR4][R14.64] ;  /* 0x000000040e1b7981 */ /* 0x000ee4000c1e1900 */
[----:B---3--:R-:W-:-:S05]  /*02f0*/  IMAD.IADD R27, R16, 0x1, R27 ;  /* 0x00000001101b7824 */ /* 0x008fca00078e021b */
[----:B------:R3:W-:Y:S04]  /*0300*/  STG.E desc[UR4][R14.64], R27 ;  /* 0x0000001b0e007986 */ /* 0x0007e8000c101904 */
[----:B------:R-:W4:Y:S04]  /*0310*/  LDG.E R16, desc[UR4][R8.64] ;  /* 0x0000000408107981 */ /* 0x000f28000c1e1900 */
[----:B0-----:R-:W4:Y:S02]  /*0320*/  LDG.E R17, desc[UR4][R6.64] ;  /* 0x0000000406117981 */ /* 0x001f24000c1e1900 */
[----:B----4-:R-:W-:-:S05]  /*0330*/  IADD3 R17, PT, PT, R16, R17, RZ ;  /* 0x0000001110117210 */ /* 0x010fca0007ffe0ff */
[----:B------:R0:W-:Y:S04]  /*0340*/  STG.E desc[UR4][R6.64], R17 ;  /* 0x0000001106007986 */ /* 0x0001e8000c101904 */
[----:B------:R-:W4:Y:S04]  /*0350*/  LDG.E R16, desc[UR4][R4.64] ;  /* 0x0000000404107981 */ /* 0x000f28000c1e1900 */
[----:B-1----:R-:W4:Y:S02]  /*0360*/  LDG.E R23, desc[UR4][R2.64] ;  /* 0x0000000402177981 */ /* 0x002f24000c1e1900 */
[----:B----4-:R-:W-:-:S05]  /*0370*/  IMAD.IADD R23, R16, 0x1, R23 ;  /* 0x0000000110177824 */ /* 0x010fca00078e0217 */
[----:B------:R1:W-:Y:S04]  /*0380*/  STG.E desc[UR4][R2.64], R23 ;  /* 0x0000001702007986 */ /* 0x0003e8000c101904 */
[----:B------:R-:W4:Y:S04]  /*0390*/  LDG.E R16, desc[UR4][R12.64] ;  /* 0x000000040c107981 */ /* 0x000f28000c1e1900 */
[----:B--2---:R-:W4:Y:S02]  /*03a0*/  LDG.E R25, desc[UR4][R20.64] ;  /* 0x0000000414197981 */ /* 0x004f24000c1e1900 */
[----:B----4-:R-:W-:-:S05]  /*03b0*/  IADD3 R25, PT, PT, R16, R25, RZ ;  /* 0x0000001910197210 */ /* 0x010fca0007ffe0ff */
[----:B------:R2:W-:Y:S04]  /*03c0*/  STG.E desc[UR4][R20.64], R25 ;  /* 0x0000001914007986 */ /* 0x0005e8000c101904 */
[----:B------:R-:W4:Y:S04]  /*03d0*/  LDG.E R16, desc[UR4][R18.64] ;  /* 0x0000000412107981 */ /* 0x000f28000c1e1900 */
[----:B---3--:R-:W4:Y:S02]  /*03e0*/  LDG.E R27, desc[UR4][R14.64] ;  /* 0x000000040e1b7981 */ /* 0x008f24000c1e1900 */
[----:B----4-:R-:W-:-:S05]  /*03f0*/  IMAD.IADD R27, R16, 0x1, R27 ;  /* 0x00000001101b7824 */ /* 0x010fca00078e021b */
        /* <DEDUP_REMOVED lines=90> */
[----:B--2---:R-:W4:Y:S01]  /*09a0*/  LDG.E R25, desc[UR4][R20.64] ;  /* 0x0000000414197981 */ /* 0x004f22000c1e1900 */
[----:B------:R-:W-:Y:S02]  /*09b0*/  IADD3 R0, PT, PT, R0, 0x8, RZ ;  /* 0x0000000800007810 */ /* 0x000fe40007ffe0ff */
[----:B----4-:R-:W-:-:S05]  /*09c0*/  IADD3 R25, PT, PT, R16, R25, RZ ;  /* 0x0000001910197210 */ /* 0x010fca0007ffe0ff */
[----:B------:R0:W-:Y:S04]  /*09d0*/  STG.E desc[UR4][R20.64], R25 ;  /* 0x0000001914007986 */ /* 0x0001e8000c101904 */
[----:B------:R-:W2:Y:S04]  /*09e0*/  LDG.E R16, desc[UR4][R18.64] ;  /* 0x0000000412107981 */ /* 0x000ea8000c1e1900 */
[----:B---3--:R-:W2:Y:S01]  /*09f0*/  LDG.E R27, desc[UR4][R14.64] ;  /* 0x000000040e1b7981 */ /* 0x008ea2000c1e1900 */
[----:B------:R-:W-:Y:S01]  /*0a00*/  ISETP.NE.AND P1, PT, R0, RZ, PT ;  /* 0x000000ff0000720c */ /* 0x000fe20003f25270 */
[----:B--2---:R-:W-:-:S05]  /*0a10*/  IMAD.IADD R27, R16, 0x1, R27 ;  /* 0x00000001101b7824 */ /* 0x004fca00078e021b */
[----:B------:R0:W-:Y:S07]  /*0a20*/  STG.E desc[UR4][R14.64], R27 ;  /* 0x0000001b0e007986 */ /* 0x0001ee000c101904 */
[----:B------:R-:W-:Y:S05]  /*0a30*/  @P1 BRA `(.L_x_2) ;  /* 0xfffffff400f41947 */ /* 0x000fea000383ffff */
.L_x_1:
[----:B------:R-:W-:Y:S05]  /*0a40*/  @!P0 EXIT ;  /* 0x000000000000894d */ /* 0x000fea0003800000 */
[----:B------:R-:W-:Y:S02]  /*0a50*/  ISETP.GE.U32.AND P0, PT, R10, 0x4, PT ;  /* 0x000000040a00780c */ /* 0x000fe40003f06070 */
[----:B------:R-:W-:-:S04]  /*0a60*/  LOP3.LUT R16, R11, 0x3, RZ, 0xc0, !PT ;  /* 0x000000030b107812 */ /* 0x000fc800078ec0ff */
[----:B------:R-:W-:-:S07]  /*0a70*/  ISETP.NE.AND P1, PT, R16, RZ, PT ;  /* 0x000000ff1000720c */ /* 0x000fce0003f25270 */
[----:B------:R-:W-:Y:S06]  /*0a80*/  @!P0 BRA `(.L_x_3) ;  /* 0x0000000400008947 */ /* 0x000fec0003800000 */
[----:B------:R-:W2:Y:S04]  /*0a90*/  LDG.E R0, desc[UR4][R8.64] ;  /* 0x0000000408007981 */ /* 0x000ea8000c1e1900 */
[----:B0-----:R-:W2:Y:S02]  /*0aa0*/  LDG.E R17, desc[UR4][R6.64] ;  /* 0x0000000406117981 */ /* 0x001ea4000c1e1900 */
[----:B--2---:R-:W-:-:S05]  /*0ab0*/  IMAD.IADD R17, R0, 0x1, R17 ;  /* 0x0000000100117824 */ /* 0x004fca00078e0211 */
[----:B------:R0:W-:Y:S04]  /*0ac0*/  STG.E desc[UR4][R6.64], R17 ;  /* 0x0000001106007986 */ /* 0x0001e8000c101904 */
[----:B------:R-:W2:Y:S04]  /*0ad0*/  LDG.E R0, desc[UR4][R4.64] ;  /* 0x0000000404007981 */ /* 0x000ea8000c1e1900 */
[----:B------:R-:W2:Y:S02]  /*0ae0*/  LDG.E R23, desc[UR4][R2.64] ;  /* 0x0000000402177981 */ /* 0x000ea4000c1e1900 */
[----:B--2---:R-:W-:-:S05]  /*0af0*/  IADD3 R23, PT, PT, R0, R23, RZ ;  /* 0x0000001700177210 */ /* 0x004fca0007ffe0ff */
[----:B------:R1:W-:Y:S04]  /*0b00*/  STG.E desc[UR4][R2.64], R23 ;  /* 0x0000001702007986 */ /* 0x0003e8000c101904 */
[----:B------:R-:W2:Y:S04]  /*0b10*/  LDG.E R0, desc[UR4][R12.64] ;  /* 0x000000040c007981 */ /* 0x000ea8000c1e1900 */
[----:B------:R-:W2:Y:S02]  /*0b20*/  LDG.E R25, desc[UR4][R20.64] ;  /* 0x0000000414197981 */ /* 0x000ea4000c1e1900 */
[----:B--2---:R-:W-:-:S05]  /*0b30*/  IMAD.IADD R25, R0, 0x1, R25 ;  /* 0x0000000100197824 */ /* 0x004fca00078e0219 */
[----:B------:R2:W-:Y:S04]  /*0b40*/  STG.E desc[UR4][R20.64], R25 ;  /* 0x0000001914007986 */ /* 0x0005e8000c101904 */
[----:B------:R-:W3:Y:S04]  /*0b50*/  LDG.E R0, desc[UR4][R18.64] ;  /* 0x0000000412007981 */ /* 0x000ee8000c1e1900 */
[----:B------:R-:W3:Y:S02]  /*0b60*/  LDG.E R27, desc[UR4][R14.64] ;  /* 0x000000040e1b7981 */ /* 0x000ee4000c1e1900 */
[----:B---3--:R-:W-:-:S05]  /*0b70*/  IADD3 R27, PT, PT, R0, R27, RZ ;  /* 0x0000001b001b7210 */ /* 0x008fca0007ffe0ff */
[----:B------:R3:W-:Y:S04]  /*0b80*/  STG.E desc[UR4][R14.64], R27 ;  /* 0x0000001b0e007986 */ /* 0x0007e8000c101904 */
[----:B------:R-:W4:Y:S04]  /*0b90*/  LDG.E R0, desc[UR4][R8.64] ;  /* 0x0000000408007981 */ /* 0x000f28000c1e1900 */
[----:B0-----:R-:W4:Y:S02]  /*0ba0*/  LDG.E R17, desc[UR4][R6.64] ;  /* 0x0000000406117981 */ /* 0x001f24000c1e1900 */
[----:B----4-:R-:W-:-:S05]  /*0bb0*/  IMAD.IADD R17, R0, 0x1, R17 ;  /* 0x0000000100117824 */ /* 0x010fca00078e0211 */
[----:B------:R0:W-:Y:S04]  /*0bc0*/  STG.E desc[UR4][R6.64], R17 ;  /* 0x0000001106007986 */ /* 0x0001e8000c101904 */
[----:B------:R-:W4:Y:S04]  /*0bd0*/  LDG.E R0, desc[UR4][R4.64] ;  /* 0x0000000404007981 */ /* 0x000f28000c1e1900 */
[----:B-1----:R-:W4:Y:S02]  /*0be0*/  LDG.E R23, desc[UR4][R2.64] ;  /* 0x0000000402177981 */ /* 0x002f24000c1e1900 */
[----:B----4-:R-:W-:-:S05]  /*0bf0*/  IADD3 R23, PT, PT, R0, R23, RZ ;  /* 0x0000001700177210 */ /* 0x010fca0007ffe0ff */
[----:B------:R1:W-:Y:S04]  /*0c00*/  STG.E desc[UR4][R2.64], R23 ;  /* 0x0000001702007986 */ /* 0x0003e8000c101904 */
[----:B------:R-:W4:Y:S04]  /*0c10*/  LDG.E R0, desc[UR4][R12.64] ;  /* 0x000000040c007981 */ /* 0x000f28000c1e1900 */
[----:B--2---:R-:W4:Y:S02]  /*0c20*/  LDG.E R25, desc[UR4][R20.64] ;  /* 0x0000000414197981 */ /* 0x004f24000c1e1900 */
[----:B----4-:R-:W-:-:S05]  /*0c30*/  IMAD.IADD R25, R0, 0x1, R25 ;  /* 0x0000000100197824 */ /* 0x010fca00078e0219 */
[----:B------:R2:W-:Y:S04]  /*0c40*/  STG.E desc[UR4][R20.64], R25 ;  /* 0x0000001914007986 */ /* 0x0005e8000c101904 */
[----:B------:R-:W4:Y:S04]  /*0c50*/  LDG.E R0, desc[UR4][R18.64] ;  /* 0x0000000412007981 */ /* 0x000f28000c1e1900 */
[----:B---3--:R-:W4:Y:S02]  /*0c60*/  LDG.E R27, desc[UR4][R14.64] ;  /* 0x000000040e1b7981 */ /* 0x008f24000c1e1900 */
[----:B----4-:R-:W-:-:S05]  /*0c70*/  IADD3 R27, PT, PT, R0, R27, RZ ;  /* 0x0000001b001b7210 */ /* 0x010fca0007ffe0ff */
        /* <DEDUP_REMOVED lines=21> */
[----:B------:R-:W5:Y:S04]  /*0dd0*/  LDG.E R0, desc[UR4][R4.64] ;  /* 0x0000000404007981 */ /* 0x000f68000c1e1900 */
[----:B-1----:R-:W5:Y:S02]  /*0de0*/  LDG.E R23, desc[UR4][R2.64] ;  /* 0x0000000402177981 */ /* 0x002f64000c1e1900 */
[----:B-----5:R-:W-:-:S05]  /*0df0*/  IADD3 R23, PT, PT, R0, R23, RZ ;  /* 0x0000001700177210 */ /* 0x020fca0007ffe0ff */
[----:B------:R4:W-:Y:S04]  /*0e00*/  STG.E desc[UR4][R2.64], R23 ;  /* 0x0000001702007986 */ /* 0x0009e8000c101904 */
[----:B------:R-:W5:Y:S04]  /*0e10*/  LDG.E R0, desc[UR4][R12.64] ;  /* 0x000000040c007981 */ /* 0x000f68000c1e1900 */
[----:B--2---:R-:W5:Y:S02]  /*0e20*/  LDG.E R25, desc[UR4][R20.64] ;  /* 0x0000000414197981 */ /* 0x004f64000c1e1900 */
[----:B-----5:R-:W-:-:S05]  /*0e30*/  IMAD.IADD R25, R0, 0x1, R25 ;  /* 0x0000000100197824 */ /* 0x020fca00078e0219 */
[----:B------:R4:W-:Y:S04]  /*0e40*/  STG.E desc[UR4][R20.64], R25 ;  /* 0x0000001914007986 */ /* 0x0009e8000c101904 */
[----:B------:R-:W2:Y:S04]  /*0e50*/  LDG.E R0, desc[UR4][R18.64] ;  /* 0x0000000412007981 */ /* 0x000ea8000c1e1900 */
[----:B---3--:R-:W2:Y:S02]  /*0e60*/  LDG.E R27, desc[UR4][R14.64] ;  /* 0x000000040e1b7981 */ /* 0x008ea4000c1e1900 */
[----:B--2---:R-:W-:-:S05]  /*0e70*/  IADD3 R27, PT, PT, R0, R27, RZ ;  /* 0x0000001b001b7210 */ /* 0x004fca0007ffe0ff */
[----:B------:R4:W-:Y:S02]  /*0e80*/  STG.E desc[UR4][R14.64], R27 ;  /* 0x0000001b0e007986 */ /* 0x0009e4000c101904 */
.L_x_3:
[----:B------:R-:W-:Y:S05]  /*0e90*/  @!P1 EXIT ;  /* 0x000000000000994d */ /* 0x000fea0003800000 */
[----:B------:R-:W-:Y:S02]  /*0ea0*/  ISETP.NE.AND P0, PT, R16, 0x1, PT ;  /* 0x000000011000780c */ /* 0x000fe40003f05270 */
[----:B------:R-:W-:-:S04]  /*0eb0*/  LOP3.LUT R11, R11, 0x1, RZ, 0xc0, !PT ;  /* 0x000000010b0b7812 */ /* 0x000fc800078ec0ff */
[----:B------:R-:W-:-:S07]  /*0ec0*/  ISETP.NE.U32.AND P1, PT, R11, 0x1, PT ;  /* 0x000000010b00780c */ /* 0x000fce0003f25070 */
[----:B------:R-:W-:Y:S06]  /*0ed0*/  @!P0 BRA `(.L_x_4) ;  /* 0x0000000000808947 */ /* 0x000fec0003800000 */
[----:B------:R-:W2:Y:S04]  /*0ee0*/  LDG.E R0, desc[UR4][R8.64] ;  /* 0x0000000408007981 */ /* 0x000ea8000c1e1900 */
[----:B------:R-:W2:Y:S02]  /*0ef0*/  LDG.E R11, desc[UR4][R6.64] ;  /* 0x00000004060b7981 */ /* 0x000ea4000c1e1900 */
[----:B--2---:R-:W-:-:S05]  /*0f00*/  IMAD.IADD R11, R0, 0x1, R11 ;  /* 0x00000001000b7824 */ /* 0x004fca00078e020b */
[----:B------:R1:W-:Y:S04]  /*0f10*/  STG.E desc[UR4][R6.64], R11 ;  /* 0x0000000b06007986 */ /* 0x0003e8000c101904 */
[----:B------:R-:W2:Y:S04]  /*0f20*/  LDG.E R0, desc[UR4][R4.64] ;  /* 0x0000000404007981 */ /* 0x000ea8000c1e1900 */
[----:B0---4-:R-:W2:Y:S02]  /*0f30*/  LDG.E R17, desc[UR4][R2.64] ;  /* 0x0000000402117981 */ /* 0x011ea4000c1e1900 */
        /* <DEDUP_REMOVED lines=11> */
[----:B-1----:R-:W4:Y:S02]  /*0ff0*/  LDG.E R11, desc[UR4][R6.64] ;  /* 0x00000004060b7981 */ /* 0x002f24000c1e1900 */
[----:B----4-:R-:W-:-:S05]  /*1000*/  IMAD.IADD R11, R0, 0x1, R11 ;  /* 0x00000001000b7824 */ /* 0x010fca00078e020b */
[----:B------:R1:W-:Y:S04]  /*1010*/  STG.E desc[UR4][R6.64], R11 ;  /* 0x0000000b06007986 */ /* 0x0003e8000c101904 */
[----:B------:R-:W4:Y:S04]  /*1020*/  LDG.E R0, desc[UR4][R4.64] ;  /* 0x0000000404007981 */ /* 0x000f28000c1e1900 */
[----:B0-----:R-:W4:Y:S02]  /*1030*/  LDG.E R17, desc[UR4][R2.64] ;  /* 0x0000000402117981 */ /* 0x001f24000c1e1900 */
[----:B----4-:R-:W-:-:S05]  /*1040*/  IADD3 R17, PT, PT, R0, R17, RZ ;  /* 0x0000001100117210 */ /* 0x010fca0007ffe0ff */
[----:B------:R1:W-:Y:S04]  /*1050*/  STG.E desc[UR4][R2.64], R17 ;  /* 0x0000001102007986 */ /* 0x0003e8000c101904 */
[----:B------:R-:W4:Y:S04]  /*1060*/  LDG.E R0, desc[UR4][R12.64] ;  /* 0x000000040c007981 */ /* 0x000f28000c1e1900 */
[----:B--2---:R-:W4:Y:S02]  /*1070*/  LDG.E R23, desc[UR4][R20.64] ;  /* 0x0000000414177981 */ /* 0x004f24000c1e1900 */
[----:B----4-:R-:W-:-:S05]  /*1080*/  IMAD.IADD R23, R0, 0x1, R23 ;  /* 0x0000000100177824 */ /* 0x010fca00078e0217 */
[----:B------:R1:W-:Y:S04]  /*1090*/  STG.E desc[UR4][R20.64], R23 ;  /* 0x0000001714007986 */ /* 0x0003e8000c101904 */
[----:B------:R-:W2:Y:S04]  /*10a0*/  LDG.E R0, desc[UR4][R18.64] ;  /* 0x0000000412007981 */ /* 0x000ea8000c1e1900 */
[----:B---3--:R-:W2:Y:S02]  /*10b0*/  LDG.E R25, desc[UR4][R14.64] ;  /* 0x000000040e197981 */ /* 0x008ea4000c1e1900 */
[----:B--2---:R-:W-:-:S05]  /*10c0*/  IADD3 R25, PT, PT, R0, R25, RZ ;  /* 0x0000001900197210 */ /* 0x004fca0007ffe0ff */
[----:B------:R1:W-:Y:S02]  /*10d0*/  STG.E desc[UR4][R14.64], R25 ;  /* 0x000000190e007986 */ /* 0x0003e4000c101904 */
.L_x_4:
[----:B------:R-:W-:Y:S05]  /*10e0*/  @P1 EXIT ;  /* 0x000000000000194d */ /* 0x000fea0003800000 */
[----:B------:R-:W2:Y:S04]  /*10f0*/  LDG.E R8, desc[UR4][R8.64] ;  /* 0x0000000408087981 */ /* 0x000ea8000c1e1900 */
[----:B-1----:R-:W2:Y:S02]  /*1100*/  LDG.E R11, desc[UR4][R6.64] ;  /* 0x00000004060b7981 */ /* 0x002ea4000c1e1900 */
[----:B--2---:R-:W-:-:S05]  /*1110*/  IMAD.IADD R11, R8, 0x1, R11 ;  /* 0x00000001080b7824 */ /* 0x004fca00078e020b */
[----:B------:R-:W-:Y:S04]  /*1120*/  STG.E desc[UR4][R6.64], R11 ;  /* 0x0000000b06007986 */ /* 0x000fe8000c101904 */
[----:B------:R-:W2:Y:S04]  /*1130*/  LDG.E R4, desc[UR4][R4.64] ;  /* 0x0000000404047981 */ /* 0x000ea8000c1e1900 */
[----:B0---4-:R-:W2:Y:S02]  /*1140*/  LDG.E R17, desc[UR4][R2.64] ;  /* 0x0000000402117981 */ /* 0x011ea4000c1e1900 */
[----:B--2---:R-:W-:-:S05]  /*1150*/  IADD3 R17, PT, PT, R4, R17, RZ ;  /* 0x0000001104117210 */ /* 0x004fca0007ffe0ff */
[----:B------:R-:W-:Y:S04]  /*1160*/  STG.E desc[UR4][R2.64], R17 ;  /* 0x0000001102007986 */ /* 0x000fe8000c101904 */
[----:B------:R-:W2:Y:S04]  /*1170*/  LDG.E R12, desc[UR4][R12.64] ;  /* 0x000000040c0c7981 */ /* 0x000ea8000c1e1900 */
[----:B------:R-:W2:Y:S02]  /*1180*/  LDG.E R23, desc[UR4][R20.64] ;  /* 0x0000000414177981 */ /* 0x000ea4000c1e1900 */
[----:B--2---:R-:W-:-:S05]  /*1190*/  IMAD.IADD R23, R12, 0x1, R23 ;  /* 0x000000010c177824 */ /* 0x004fca00078e0217 */
[----:B------:R-:W-:Y:S04]  /*11a0*/  STG.E desc[UR4][R20.64], R23 ;  /* 0x0000001714007986 */ /* 0x000fe8000c101904 */
[----:B------:R-:W2:Y:S04]  /*11b0*/  LDG.E R18, desc[UR4][R18.64] ;  /* 0x0000000412127981 */ /* 0x000ea8000c1e1900 */
[----:B------:R-:W2:Y:S02]  /*11c0*/  LDG.E R9, desc[UR4][R14.64] ;  /* 0x000000040e097981 */ /* 0x000ea4000c1e1900 */
[----:B--2---:R-:W-:-:S05]  /*11d0*/  IADD3 R9, PT, PT, R18, R9, RZ ;  /* 0x0000000912097210 */ /* 0x004fca0007ffe0ff */
[----:B------:R-:W-:Y:S01]  /*11e0*/  STG.E desc[UR4][R14.64], R9 ;  /* 0x000000090e007986 */ /* 0x000fe2000c101904 */
[----:B------:R-:W-:Y:S05]  /*11f0*/  EXIT ;  /* 0x000000000000794d */ /* 0x000fea0003800000 */
.L_x_5:
        /* <DEDUP_REMOVED lines=16> */
.L_x_12:


//--------------------- .text._Z26gpu_add_interleaved_kernelP13INTERLEAVED_TPKS_jj --------------------------
	.section	.text._Z26gpu_add_interleaved_kernelP13INTERLEAVED_TPKS_jj,"ax",@progbits
	.align	128
        .global         _Z26gpu_add_interleaved_kernelP13INTERLEAVED_TPKS_jj
        .type           _Z26gpu_add_interleaved_kernelP13INTERLEAVED_TPKS_jj,@function
        .size           _Z26gpu_add_interleaved_kernelP13INTERLEAVED_TPKS_jj,(.L_x_13 - _Z26gpu_add_interleaved_kernelP13INTERLEAVED_TPKS_jj)
        .other          _Z26gpu_add_interleaved_kernelP13INTERLEAVED_TPKS_jj,@"STO_CUDA_ENTRY STV_DEFAULT"
_Z26gpu_add_interleaved_kernelP13INTERLEAVED_TPKS_jj:
.text._Z26gpu_add_interleaved_kernelP13INTERLEAVED_TPKS_jj:
        /* <DEDUP_REMOVED lines=15> */
[----:B------:R-:W-:Y:S01]  /*00f0*/  ISETP.NE.AND P0, PT, R8, RZ, PT ;  /* 0x000000ff0800720c */ /* 0x000fe20003f05270 */
[----:B0-----:R-:W-:-:S04]  /*0100*/  IMAD.WIDE.U32 R4, R9, 0x10, R4 ;  /* 0x0000001009047825 */ /* 0x001fc800078e0004 */
[----:B--2---:R-:W-:-:S05]  /*0110*/  IMAD.WIDE.U32 R6, R9, 0x10, R6 ;  /* 0x0000001009067825 */ /* 0x004fca00078e0006 */
[----:B-1----:R-:W-:Y:S05]  /*0120*/  @!P1 BRA `(.L_x_6) ;  /* 0x0000000400a49947 */ /* 0x002fea0003800000 */
[----:B------:R0:W5:Y:S04]  /*0130*/  LDG.E R9, desc[UR4][R6.64] ;  /* 0x0000000406097981 */ /* 0x000168000c1e1900 */
[----:B------:R0:W5:Y:S04]  /*0140*/  LDG.E R11, desc[UR4][R6.64+0x4] ;  /* 0x00000404060b7981 */ /* 0x000168000c1e1900 */
[----:B------:R0:W5:Y:S04]  /*0150*/  LDG.E R13, desc[UR4][R6.64+0x8] ;  /* 0x00000804060d7981 */ /* 0x000168000c1e1900 */
[----:B------:R0:W5:Y:S01]  /*0160*/  LDG.E R15, desc[UR4][R6.64+0xc] ;  /* 0x00000c04060f7981 */ /* 0x000162000c1e1900 */
[----:B------:R-:W-:-:S05]  /*0170*/  LOP3.LUT R0, R3, 0xfffffff8, RZ, 0xc0, !PT ;  /* 0xfffffff803007812 */ /* 0x000fca00078ec0ff */
[----:B------:R-:W-:-:S07]  /*0180*/  IMAD.MOV R0, RZ, RZ, -R0 ;  /* 0x000000ffff007224 */ /* 0x000fce00078e0a00 */
.L_x_7:
[----:B------:R-:W2:Y:S02]  /*0190*/  LDG.E R2, desc[UR4][R4.64] ;  /* 0x0000000404027981 */ /* 0x000ea4000c1e1900 */
[----:B-12--5:R-:W-:-:S05]  /*01a0*/  IADD3 R9, PT, PT, R2, R9, RZ ;  /* 0x0000000902097210 */ /* 0x026fca0007ffe0ff */
[----:B------:R1:W-:Y:S04]  /*01b0*/  STG.E desc[UR4][R6.64], R9 ;  /* 0x0000000906007986 */ /* 0x0003e8000c101904 */
[----:B------:R-:W2:Y:S02]  /*01c0*/  LDG.E R2, desc[UR4][R4.64+0x4] ;  /* 0x0000040404027981 */ /* 0x000ea4000c1e1900 */
[----:B--2---:R-:W-:-:S05]  /*01d0*/  IMAD.IADD R11, R2, 0x1, R11 ;  /* 0x00000001020b7824 */ /* 0x004fca00078e020b */
[----:B------:R2:W-:Y:S04]  /*01e0*/  STG.E desc[UR4][R6.64+0x4], R11 ;  /* 0x0000040b06007986 */ /* 0x0005e8000c101904 */
[----:B------:R-:W3:Y:S02]  /*01f0*/  LDG.E R2, desc[UR4][R4.64+0x8] ;  /* 0x0000080404027981 */ /* 0x000ee4000c1e1900 */
[----:B---3--:R-:W-:-:S05]  /*0200*/  IMAD.IADD R13, R2, 0x1, R13 ;  /* 0x00000001020d7824 */ /* 0x008fca00078e020d */
[----:B------:R3:W-:Y:S04]  /*0210*/  STG.E desc[UR4][R6.64+0x8], R13 ;  /* 0x0000080d06007986 */ /* 0x0007e8000c101904 */
[----:B------:R-:W4:Y:S02]  /*0220*/  LDG.E R2, desc[UR4][R4.64+0xc] ;  /* 0x00000c0404027981 */ /* 0x000f24000c1e1900 */
[----:B----4-:R-:W-:-:S05]  /*0230*/  IADD3 R15, PT, PT, R2, R15, RZ ;  /* 0x0000000f020f7210 */ /* 0x010fca0007ffe0ff */
[----:B------:R4:W-:Y:S04]  /*0240*/  STG.E desc[UR4][R6.64+0xc], R15 ;  /* 0x00000c0f06007986 */ /* 0x0009e8000c101904 */
[----:B------:R-:W1:Y:S02]  /*0250*/  LDG.E R2, desc[UR4][R4.64] ;  /* 0x0000000404027981 */ /* 0x000e64000c1e1900 */
[----:B-1----:R-:W-:-:S05]  /*0260*/  IMAD.IADD R9, R9, 0x1, R2 ;  /* 0x0000000109097824 */ /* 0x002fca00078e0202 */
[----:B------:R1:W-:Y:S04]  /*0270*/  STG.E desc[UR4][R6.64], R9 ;  /* 0x0000000906007986 */ /* 0x0003e8000c101904 */
[----:B------:R-:W2:Y:S02]  /*0280*/  LDG.E R2, desc[UR4][R4.64+0x4] ;  /* 0x0000040404027981 */ /* 0x000ea4000c1e1900 */
[----:B--2---:R-:W-:-:S05]  /*0290*/  IMAD.IADD R11, R11, 0x1, R2 ;  /* 0x000000010b0b7824 */ /* 0x004fca00078e0202 */
[----:B------:R2:W-:Y:S04]  /*02a0*/  STG.E desc[UR4][R6.64+0x4], R11 ;  /* 0x0000040b06007986 */ /* 0x0005e8000c101904 */
[----:B------:R-:W3:Y:S02]  /*02b0*/  LDG.E R2, desc[UR4][R4.64+0x8] ;  /* 0x0000080404027981 */ /* 0x000ee4000c1e1900 */
[----:B---3--:R-:W-:-:S05]  /*02c0*/  IADD3 R13, PT, PT, R13, R2, RZ ;  /* 0x000000020d0d7210 */ /* 0x008fca0007ffe0ff */
[----:B------:R3:W-:Y:S04]  /*02d0*/  STG.E desc[UR4][R6.64+0x8], R13 ;  /* 0x0000080d06007986 */ /* 0x0007e8000c101904 */
[----:B------:R-:W4:Y:S02]  /*02e0*/  LDG.E R2, desc[UR4][R4.64+0xc] ;  /* 0x00000c0404027981 */ /* 0x000f24000c1e1900 */
[----:B----4-:R-:W-:-:S05]  /*02f0*/  IMAD.IADD R15, R15, 0x1, R2 ;  /* 0x000000010f0f7824 */ /* 0x010fca00078e0202 */
[----:B------:R4:W-:Y:S04]  /*0300*/  STG.E desc[UR4][R6.64+0xc], R15 ;  /* 0x00000c0f06007986 */ /* 0x0009e8000c101904 */
[----:B------:R-:W1:Y:S02]  /*0310*/  LDG.E R2, desc[UR4][R4.64] ;  /* 0x0000000404027981 */ /* 0x000e64000c1e1900 */
[----:B-1----:R-:W-:-:S05]  /*0320*/  IMAD.IADD R9, R9, 0x1, R2 ;  /* 0x0000000109097824 */ /* 0x002fca00078e0202 */
[----:B------:R1:W-:Y:S04]  /*0330*/  STG.E desc[UR4][R6.64], R9 ;  /* 0x0000000906007986 */ /* 0x0003e8000c101904 */
[----:B------:R-:W2:Y:S02]  /*0340*/  LDG.E R2, desc[UR4][R4.64+0x4] ;  /* 0x0000040404027981 */ /* 0x000ea4000c1e1900 */
[----:B--2---:R-:W-:-:S05]  /*0350*/  IADD3 R11, PT, PT, R11, R2, RZ ;  /* 0x000000020b0b7210 */ /* 0x004fca0007ffe0ff */
[----:B------:R2:W-:Y:S04]  /*0360*/  STG.E desc[UR4][R6.64+0x4], R11 ;  /* 0x0000040b06007986 */ /* 0x0005e8000c101904 */
[----:B------:R-:W3:Y:S02]  /*0370*/  LDG.E R2, desc[UR4][R4.64+0x8] ;  /* 0x0000080404027981 */ /* 0x000ee4000c1e1900 */
[----:B---3--:R-:W-:-:S05]  /*0380*/  IMAD.IADD R13, R13, 0x1, R2 ;  /* 0x000000010d0d7824 */ /* 0x008fca00078e0202 */
[----:B------:R3:W-:Y:S04]  /*0390*/  STG.E desc[UR4][R6.64+0x8], R13 ;  /* 0x0000080d06007986 */ /* 0x0007e8000c101904 */
[----:B------:R-:W4:Y:S02]  /*03a0*/  LDG.E R2, desc[UR4][R4.64+0xc] ;  /* 0x00000c0404027981 */ /* 0x000f24000c1e1900 */
[----:B----4-:R-:W-:-:S05]  /*03b0*/  IMAD.IADD R15, R15, 0x1, R2 ;  /* 0x000000010f0f7824 */ /* 0x010fca00078e0202 */
[----:B------:R4:W-:Y:S04]  /*03c0*/  STG.E desc[UR4][R6.64+0xc], R15 ;  /* 0x00000c0f06007986 */ /* 0x0009e8000c101904 */
[----:B------:R-:W1:Y:S02]  /*03d0*/  LDG.E R2, desc[UR4][R4.64] ;  /* 0x0000000404027981 */ /* 0x000e64000c1e1900 */
[----:B-1----:R-:W-:-:S05]  /*03e0*/  IADD3 R9, PT, PT, R9, R2, RZ ;  /* 0x0000000209097210 */ /* 0x002fca0007ffe0ff */
        /* <DEDUP_REMOVED lines=52> */
[----:B------:R-:W3:Y:S01]  /*0730*/  LDG.E R2, desc[UR4][R4.64+0x8] ;  /* 0x0000080404027981 */ /* 0x000ee2000c1e1900 */
[----:B------:R-:W-:Y:S02]  /*0740*/  IADD3 R0, PT, PT, R0, 0x8, RZ ;  /* 0x0000000800007810 */ /* 0x000fe40007ffe0ff */
[----:B---3--:R-:W-:-:S05]  /*0750*/  IADD3 R13, PT, PT, R13, R2, RZ ;  /* 0x000000020d0d7210 */ /* 0x008fca0007ffe0ff */
[----:B------:R1:W-:Y:S04]  /*0760*/  STG.E desc[UR4][R6.64+0x8], R13 ;  /* 0x0000080d06007986 */ /* 0x0003e8000c101904 */
[----:B------:R-:W4:Y:S01]  /*0770*/  LDG.E R2, desc[UR4][R4.64+0xc] ;  /* 0x00000c0404027981 */ /* 0x000f22000c1e1900 */
[----:B------:R-:W-:Y:S01]  /*0780*/  ISETP.NE.AND P1, PT, R0, RZ, PT ;  /* 0x000000ff0000720c */ /* 0x000fe20003f25270 */
[----:B----4-:R-:W-:-:S05]  /*0790*/  IMAD.IADD R15, R15, 0x1, R2 ;  /* 0x000000010f0f7824 */ /* 0x010fca00078e0202 */
[----:B------:R1:W-:Y:S07]  /*07a0*/  STG.E desc[UR4][R6.64+0xc], R15 ;  /* 0x00000c0f06007986 */ /* 0x0003ee000c101904 */
[----:B------:R-:W-:Y:S05]  /*07b0*/  @P1 BRA `(.L_x_7) ;  /* 0xfffffff800741947 */ /* 0x000fea000383ffff */
.L_x_6:
[----:B------:R-:W-:Y:S05]  /*07c0*/  @!P0 EXIT ;  /* 0x000000000000894d */ /* 0x000fea0003800000 */
[----:B------:R-:W-:Y:S02]  /*07d0*/  ISETP.GE.U32.AND P0, PT, R8, 0x4, PT ;  /* 0x000000040800780c */ /* 0x000fe40003f06070 */
[----:B------:R-:W-:-:S04]  /*07e0*/  LOP3.LUT R2, R3, 0x3, RZ, 0xc0, !PT ;  /* 0x0000000303027812 */ /* 0x000fc800078ec0ff */
[----:B------:R-:W-:-:S07]  /*07f0*/  ISETP.NE.AND P1, PT, R2, RZ, PT ;  /* 0x000000ff0200720c */ /* 0x000fce0003f25270 */
[----:B------:R-:W-:Y:S06]  /*0800*/  @!P0 BRA `(.L_x_8) ;  /* 0x0000000000d08947 */ /* 0x000fec0003800000 */
[----:B------:R-:W2:Y:S04]  /*0810*/  LDG.E R0, desc[UR4][R4.64] ;  /* 0x0000000404007981 */ /* 0x000ea8000c1e1900 */
[----:B-1----:R-:W2:Y:S04]  /*0820*/  LDG.E R9, desc[UR4][R6.64] ;  /* 0x0000000406097981 */ /* 0x002ea8000c1e1900 */
[----:B------:R-:W3:Y:S04]  /*0830*/  LDG.E R11, desc[UR4][R6.64+0x4] ;  /* 0x00000404060b7981 */ /* 0x000ee8000c1e1900 */
[----:B------:R-:W4:Y:S04]  /*0840*/  LDG.E R13, desc[UR4][R6.64+0x8] ;  /* 0x00000804060d7981 */ /* 0x000f28000c1e1900 */
[----:B------:R-:W5:Y:S01]  /*0850*/  LDG.E R15, desc[UR4][R6.64+0xc] ;  /* 0x00000c04060f7981 */ /* 0x000f62000c1e1900 */
        /* <DEDUP_REMOVED lines=8> */
[----:B------:R-:W5:Y:S02]  /*08e0*/  LDG.E R0, desc[UR4][R4.64+0xc] ;  /* 0x00000c0404007981 */ /* 0x000f64000c1e1900 */
[----:B-----5:R-:W-:-:S05]  /*08f0*/  IADD3 R15, PT, PT, R0, R15, RZ ;  /* 0x0000000f000f7210 */ /* 0x020fca0007ffe0ff */
        /* <DEDUP_REMOVED lines=36> */
[----:B------:R1:W-:Y:S02]  /*0b40*/  STG.E desc[UR4][R6.64+0xc], R15 ;  /* 0x00000c0f06007986 */ /* 0x0003e4000c101904 */
.L_x_8:
[----:B------:R-:W-:Y:S05]  /*0b50*/  @!P1 EXIT ;  /* 0x000000000000994d */ /* 0x000fea0003800000 */
[----:B------:R-:W-:Y:S02]  /*0b60*/  ISETP.NE.AND P0, PT, R2, 0x1, PT ;  /* 0x000000010200780c */ /* 0x000fe40003f05270 */
[----:B------:R-:W-:-:S04]  /*0b70*/  LOP3.LUT R3, R3, 0x1, RZ, 0xc0, !PT ;  /* 0x0000000103037812 */ /* 0x000fc800078ec0ff */
[----:B------:R-:W-:-:S07]  /*0b80*/  ISETP.NE.U32.AND P1, PT, R3, 0x1, PT ;  /* 0x000000010300780c */ /* 0x000fce0003f25070 */
[----:B------:R-:W-:Y:S06]  /*0b90*/  @!P0 BRA `(.L_x_9) ;  /* 0x0000000000708947 */ /* 0x000fec0003800000 */
[----:B------:R-:W2:Y:S04]  /*0ba0*/  LDG.E R0, desc[UR4][R4.64] ;  /* 0x0000000404007981 */ /* 0x000ea8000c1e1900 */
[----:B------:R-:W2:Y:S04]  /*0bb0*/  LDG.E R3, desc[UR4][R6.64] ;  /* 0x0000000406037981 */ /* 0x000ea8000c1e1900 */
[----:B-1----:R-:W3:Y:S04]  /*0bc0*/  LDG.E R9, desc[UR4][R6.64+0x4] ;  /* 0x0000040406097981 */ /* 0x002ee8000c1e1900 */
        /* <DEDUP_REMOVED lines=25> */
.L_x_9:
[----:B------:R-:W-:Y:S05]  /*0d60*/  @P1 EXIT ;  /* 0x000000000000194d */ /* 0x000fea0003800000 */
[----:B------:R-:W2:Y:S04]  /*0d70*/  LDG.E R0, desc[UR4][R4.64] ;  /* 0x0000000404007981 */ /* 0x000ea8000c1e1900 */
[----:B-1----:R-:W2:Y:S04]  /*0d80*/  LDG.E R3, desc[UR4][R6.64] ;  /* 0x0000000406037981 */ /* 0x002ea8000c1e1900 */
[----:B------:R-:W3:Y:S04]  /*0d90*/  LDG.E R9, desc[UR4][R6.64+0x4] ;  /* 0x0000040406097981 */ /* 0x000ee8000c1e1900 */
[----:B------:R-:W4:Y:S04]  /*0da0*/  LDG.E R11, desc[UR4][R6.64+0x8] ;  /* 0x00000804060b7981 */ /* 0x000f28000c1e1900 */
[----:B------:R-:W5:Y:S01]  /*0db0*/  LDG.E R13, desc[UR4][R6.64+0xc] ;  /* 0x00000c04060d7981 */ /* 0x000f62000c1e1900 */
[----:B--2---:R-:W-:-:S05]  /*0dc0*/  IMAD.IADD R3, R0, 0x1, R3 ;  /* 0x0000000100037824 */ /* 0x004fca00078e0203 */
[----:B------:R-:W-:Y:S04]  /*0dd0*/  STG.E desc[UR4][R6.64], R3 ;  /* 0x0000000306007986 */ /* 0x000fe8000c101904 */
[----:B------:R-:W3:Y:S02]  /*0de0*/  LDG.E R0, desc[UR4][R4.64+0x4] ;  /* 0x0000040404007981 */ /* 0x000ee4000c1e1900 */
[----:B---3--:R-:W-:-:S05]  /*0df0*/  IADD3 R9, PT, PT, R0, R9, RZ ;  /* 0x0000000900097210 */ /* 0x008fca0007ffe0ff */
[----:B------:R-:W-:Y:S04]  /*0e00*/  STG.E desc[UR4][R6.64+0x4], R9 ;  /* 0x0000040906007986 */ /* 0x000fe8000c101904 */
[----:B------:R-:W4:Y:S02]  /*0e10*/  LDG.E R0, desc[UR4][R4.64+0x8] ;  /* 0x0000080404007981 */ /* 0x000f24000c1e1900 */
[----:B----4-:R-:W-:-:S05]  /*0e20*/  IMAD.IADD R11, R0, 0x1, R11 ;  /* 0x00000001000b7824 */ /* 0x010fca00078e020b */
[----:B------:R-:W-:Y:S04]  /*0e30*/  STG.E desc[UR4][R6.64+0x8], R11 ;  /* 0x0000080b06007986 */ /* 0x000fe8000c101904 */
[----:B------:R-:W5:Y:S02]  /*0e40*/  LDG.E R0, desc[UR4][R4.64+0xc] ;  /* 0x00000c0404007981 */ /* 0x000f64000c1e1900 */
[----:B-----5:R-:W-:-:S05]  /*0e50*/  IADD3 R13, PT, PT, R0, R13, RZ ;  /* 0x0000000d000d7210 */ /* 0x020fca0007ffe0ff */
[----:B------:R-:W-:Y:S01]  /*0e60*/  STG.E desc[UR4][R6.64+0xc], R13 ;  /* 0x00000c0d06007986 */ /* 0x000fe2000c101904 */
[----:B------:R-:W-:Y:S05]  /*0e70*/  EXIT ;  /* 0x000000000000794d */ /* 0x000fea0003800000 */
.L_x_10:
        /* <DEDUP_REMOVED lines=16> */
.L_x_13:


//--------------------- .nv.shared.reserved.0     --------------------------
	.section	.nv.shared.reserved.0,"aw",@nobits
	.weak		__nv_reservedSMEM_offset_0_alias
	.size		__nv_reservedSMEM_offset_0_alias, 0, 64
	.other		__nv_reservedSMEM_offset_0_alias,@"STO_CUDA_RESERVED_SHARED STV_DEFAULT"
__nv_reservedSMEM_offset_0_alias:
	.zero		0
	.zero		64


//--------------------- .nv.constant0._Z17bitreverse_kernelPjj --------------------------
	.section	.nv.constant0._Z17bitreverse_kernelPjj,"a",@progbits
	.sectionflags	@""
	.align	4
.nv.constant0._Z17bitreverse_kernelPjj:
	.zero		908


//--------------------- .nv.constant0._Z29gpu_add_noninterleaved_kernel17NON_INTERLEAVED_TS_jj --------------------------
	.section	.nv.constant0._Z29gpu_add_noninterleaved_kernel17NON_INTERLEAVED_TS_jj,"a",@progbits
	.sectionflags	@""
	.align	4
.nv.constant0._Z29gpu_add_noninterleaved_kernel17NON_INTERLEAVED_TS_jj:
	.zero		968


//--------------------- .nv.constant0._Z26gpu_add_interleaved_kernelP13INTERLEAVED_TPKS_jj --------------------------
	.section	.nv.constant0._Z26gpu_add_interleaved_kernelP13INTERLEAVED_TPKS_jj,"a",@progbits
	.sectionflags	@""
	.align	4
.nv.constant0._Z26gpu_add_interleaved_kernelP13INTERLEAVED_TPKS_jj:
	.zero		920


//--------------------- SYMBOLS --------------------------

	.type		.nv.reservedSmem.offset0,@object
	.size		.nv.reservedSmem.offset0,0x4
